//
// Generated by NVIDIA NVVM Compiler
//
// Compiler Build ID: CL-36424714
// Cuda compilation tools, release 13.0, V13.0.88
// Based on NVVM 20.0.0
//

.version 9.0
.target sm_100
.address_size 64

	// .globl	_Z4convPaS_S_
// _ZZ4convPaS_S_E7s_input has been demoted
// _ZZ4convPaS_S_E8s_filter has been demoted
// _ZZ4convPaS_S_E8s_output has been demoted
// _ZZ8winogradPaPsS_E10input_smem has been demoted
// _ZZ8winogradPaPsS_E4BtdB has been demoted
// _ZZ8winogradPaPsS_E1I has been demoted
// _ZZ7paddingPaS_E8s_output has been demoted

.visible .entry _Z4convPaS_S_(
	.param .u64 .ptr .align 1 _Z4convPaS_S__param_0,
	.param .u64 .ptr .align 1 _Z4convPaS_S__param_1,
	.param .u64 .ptr .align 1 _Z4convPaS_S__param_2
)
{
	.reg .pred 	%p<38>;
	.reg .b16 	%rs<85>;
	.reg .b32 	%r<395>;
	.reg .b64 	%rd<41>;
	// demoted variable
	.shared .align 1 .b8 _ZZ4convPaS_S_E7s_input[9792];
	// demoted variable
	.shared .align 1 .b8 _ZZ4convPaS_S_E8s_filter[144];
	// demoted variable
	.shared .align 4 .b8 _ZZ4convPaS_S_E8s_output[2048];
	ld.param.u64 	%rd7, [_Z4convPaS_S__param_0];
	ld.param.u64 	%rd8, [_Z4convPaS_S__param_1];
	ld.param.u64 	%rd9, [_Z4convPaS_S__param_2];
	cvta.to.global.u64 	%rd1, %rd8;
	cvta.to.global.u64 	%rd2, %rd7;
	cvta.to.global.u64 	%rd3, %rd9;
	mov.u32 	%r1, %tid.x;
	mov.u32 	%r2, %ntid.x;
	mov.u32 	%r3, %tid.y;
	mad.lo.s32 	%r389, %r2, %r3, %r1;
	mov.u32 	%r5, %ctaid.x;
	mov.u32 	%r6, %ntid.y;
	mul.lo.s32 	%r7, %r2, %r6;
	setp.gt.u32 	%p1, %r389, 9791;
	@%p1 bra 	$L__BB0_7;
	add.s32 	%r118, %r389, %r7;
	max.u32 	%r119, %r118, 9792;
	setp.lt.u32 	%p2, %r118, 9792;
	selp.u32 	%r120, 1, 0, %p2;
	add.s32 	%r121, %r118, %r120;
	sub.s32 	%r122, %r119, %r121;
	div.u32 	%r123, %r122, %r7;
	add.s32 	%r8, %r123, %r120;
	and.b32  	%r124, %r8, 3;
	setp.eq.s32 	%p3, %r124, 3;
	mov.u32 	%r363, %r389;
	@%p3 bra 	$L__BB0_4;
	add.s32 	%r125, %r8, 1;
	and.b32  	%r126, %r125, 3;
	neg.s32 	%r361, %r126;
	mov.u32 	%r363, %r389;
$L__BB0_3:
	.pragma "nounroll";
	mov.u32 	%r127, _ZZ4convPaS_S_E7s_input;
	add.s32 	%r128, %r127, %r363;
	mov.b16 	%rs20, 0;
	st.shared.u8 	[%r128], %rs20;
	add.s32 	%r363, %r363, %r7;
	add.s32 	%r361, %r361, 1;
	setp.ne.s32 	%p4, %r361, 0;
	@%p4 bra 	$L__BB0_3;
$L__BB0_4:
	setp.lt.u32 	%p5, %r8, 3;
	@%p5 bra 	$L__BB0_7;
	shl.b32 	%r15, %r7, 2;
	mov.u32 	%r129, _ZZ4convPaS_S_E7s_input;
	add.s32 	%r16, %r129, %r7;
	shl.b32 	%r130, %r7, 1;
	add.s32 	%r17, %r129, %r130;
	mad.lo.s32 	%r18, %r7, 3, %r129;
$L__BB0_6:
	add.s32 	%r132, %r129, %r363;
	mov.b16 	%rs21, 0;
	st.shared.u8 	[%r132], %rs21;
	add.s32 	%r133, %r16, %r363;
	st.shared.u8 	[%r133], %rs21;
	add.s32 	%r134, %r17, %r363;
	st.shared.u8 	[%r134], %rs21;
	add.s32 	%r135, %r18, %r363;
	st.shared.u8 	[%r135], %rs21;
	add.s32 	%r363, %r363, %r15;
	setp.lt.u32 	%p6, %r363, 9792;
	@%p6 bra 	$L__BB0_6;
$L__BB0_7:
	setp.gt.u32 	%p7, %r389, 143;
	@%p7 bra 	$L__BB0_14;
	shr.u32 	%r136, %r5, 1;
	mul.lo.s32 	%r19, %r136, 144;
	add.s32 	%r137, %r389, %r7;
	max.u32 	%r138, %r137, 144;
	setp.lt.u32 	%p8, %r137, 144;
	selp.u32 	%r139, 1, 0, %p8;
	add.s32 	%r140, %r137, %r139;
	sub.s32 	%r141, %r138, %r140;
	div.u32 	%r142, %r141, %r7;
	add.s32 	%r20, %r142, %r139;
	and.b32  	%r143, %r20, 3;
	setp.eq.s32 	%p9, %r143, 3;
	mov.u32 	%r366, %r389;
	@%p9 bra 	$L__BB0_11;
	add.s32 	%r144, %r389, %r19;
	cvt.u64.u32 	%rd10, %r144;
	add.s64 	%rd40, %rd1, %rd10;
	add.s32 	%r145, %r20, 1;
	and.b32  	%r146, %r145, 3;
	neg.s32 	%r364, %r146;
	cvt.u64.u32 	%rd11, %r7;
	mov.u32 	%r366, %r389;
$L__BB0_10:
	.pragma "nounroll";
	ld.global.u8 	%rs22, [%rd40];
	mov.u32 	%r147, _ZZ4convPaS_S_E8s_filter;
	add.s32 	%r148, %r147, %r366;
	st.shared.u8 	[%r148], %rs22;
	add.s32 	%r366, %r366, %r7;
	add.s64 	%rd40, %rd40, %rd11;
	add.s32 	%r364, %r364, 1;
	setp.ne.s32 	%p10, %r364, 0;
	@%p10 bra 	$L__BB0_10;
$L__BB0_11:
	setp.lt.u32 	%p11, %r20, 3;
	@%p11 bra 	$L__BB0_14;
	shl.b32 	%r27, %r7, 2;
	mov.u32 	%r149, _ZZ4convPaS_S_E8s_filter;
	add.s32 	%r28, %r149, %r7;
	shl.b32 	%r150, %r7, 1;
	add.s32 	%r29, %r149, %r150;
	mul.lo.s32 	%r151, %r7, 3;
	add.s32 	%r30, %r149, %r151;
	add.s32 	%r371, %r366, %r19;
	add.s32 	%r374, %r371, %r7;
	add.s32 	%r373, %r371, %r150;
	add.s32 	%r372, %r371, %r151;
$L__BB0_13:
	cvt.u64.u32 	%rd12, %r371;
	add.s64 	%rd13, %rd1, %rd12;
	ld.global.u8 	%rs23, [%rd13];
	add.s32 	%r153, %r149, %r366;
	st.shared.u8 	[%r153], %rs23;
	cvt.u64.u32 	%rd14, %r374;
	add.s64 	%rd15, %rd1, %rd14;
	ld.global.u8 	%rs24, [%rd15];
	add.s32 	%r154, %r28, %r366;
	st.shared.u8 	[%r154], %rs24;
	cvt.u64.u32 	%rd16, %r373;
	add.s64 	%rd17, %rd1, %rd16;
	ld.global.u8 	%rs25, [%rd17];
	add.s32 	%r155, %r29, %r366;
	st.shared.u8 	[%r155], %rs25;
	cvt.u64.u32 	%rd18, %r372;
	add.s64 	%rd19, %rd1, %rd18;
	ld.global.u8 	%rs26, [%rd19];
	add.s32 	%r156, %r30, %r366;
	st.shared.u8 	[%r156], %rs26;
	add.s32 	%r366, %r366, %r27;
	add.s32 	%r374, %r374, %r27;
	add.s32 	%r373, %r373, %r27;
	add.s32 	%r372, %r372, %r27;
	add.s32 	%r371, %r371, %r27;
	setp.lt.u32 	%p12, %r366, 144;
	@%p12 bra 	$L__BB0_13;
$L__BB0_14:
	setp.gt.u32 	%p13, %r389, 511;
	@%p13 bra 	$L__BB0_21;
	add.s32 	%r157, %r389, %r7;
	max.u32 	%r158, %r157, 512;
	setp.lt.u32 	%p14, %r157, 512;
	selp.u32 	%r159, 1, 0, %p14;
	add.s32 	%r160, %r157, %r159;
	sub.s32 	%r161, %r158, %r160;
	div.u32 	%r162, %r161, %r7;
	add.s32 	%r37, %r162, %r159;
	and.b32  	%r163, %r37, 3;
	setp.eq.s32 	%p15, %r163, 3;
	mov.u32 	%r380, %r389;
	@%p15 bra 	$L__BB0_18;
	add.s32 	%r164, %r37, 1;
	and.b32  	%r165, %r164, 3;
	shl.b32 	%r166, %r389, 2;
	mov.u32 	%r167, _ZZ4convPaS_S_E8s_output;
	add.s32 	%r369, %r167, %r166;
	shl.b32 	%r39, %r7, 2;
	neg.s32 	%r368, %r165;
	mad.lo.s32 	%r168, %r6, %r165, %r3;
	mad.lo.s32 	%r380, %r2, %r168, %r1;
$L__BB0_17:
	.pragma "nounroll";
	mov.b32 	%r169, 0;
	st.shared.u32 	[%r369], %r169;
	add.s32 	%r369, %r369, %r39;
	add.s32 	%r368, %r368, 1;
	setp.ne.s32 	%p16, %r368, 0;
	@%p16 bra 	$L__BB0_17;
$L__BB0_18:
	setp.lt.u32 	%p17, %r37, 3;
	@%p17 bra 	$L__BB0_21;
	shl.b32 	%r47, %r7, 2;
	shl.b32 	%r170, %r380, 2;
	mov.u32 	%r171, _ZZ4convPaS_S_E8s_output;
	add.s32 	%r379, %r171, %r170;
	shl.b32 	%r49, %r7, 4;
	shl.b32 	%r50, %r7, 3;
	mul.lo.s32 	%r51, %r7, 12;
$L__BB0_20:
	mov.b32 	%r172, 0;
	st.shared.u32 	[%r379], %r172;
	add.s32 	%r173, %r379, %r47;
	st.shared.u32 	[%r173], %r172;
	add.s32 	%r174, %r379, %r50;
	st.shared.u32 	[%r174], %r172;
	add.s32 	%r175, %r379, %r51;
	st.shared.u32 	[%r175], %r172;
	add.s32 	%r380, %r380, %r47;
	add.s32 	%r379, %r379, %r49;
	setp.lt.u32 	%p18, %r380, 512;
	@%p18 bra 	$L__BB0_20;
$L__BB0_21:
	setp.gt.u32 	%p19, %r389, 8703;
	@%p19 bra 	$L__BB0_28;
	and.b32  	%r176, %r5, 1;
	mul.lo.s32 	%r62, %r176, 15;
	xor.b32  	%r63, %r176, 1;
	add.s32 	%r177, %r389, %r2;
	max.u32 	%r178, %r177, 8704;
	sub.s32 	%r179, %r178, %r177;
	setp.lt.u32 	%p20, %r177, 8704;
	selp.u32 	%r180, 1, 0, %p20;
	selp.s32 	%r181, -1, 0, %p20;
	add.s32 	%r182, %r179, %r181;
	div.u32 	%r183, %r182, %r2;
	add.s32 	%r64, %r183, %r180;
	and.b32  	%r184, %r64, 3;
	setp.eq.s32 	%p21, %r184, 3;
	mov.u32 	%r378, %r389;
	@%p21 bra 	$L__BB0_25;
	cvt.u16.u32 	%rs80, %r389;
	cvt.u16.u32 	%rs2, %r2;
	add.s32 	%r185, %r64, 1;
	and.b32  	%r186, %r185, 3;
	neg.s32 	%r376, %r186;
	mov.u32 	%r378, %r389;
$L__BB0_24:
	.pragma "nounroll";
	mul.hi.u16 	%rs27, %rs80, -3855;
	shr.u16 	%rs28, %rs27, 9;
	and.b32  	%r187, %r378, 31;
	mad.lo.s16 	%rs29, %rs28, -544, %rs80;
	shr.u16 	%rs30, %rs29, 5;
	cvt.u32.u16 	%r188, %rs30;
	cvt.u32.u16 	%r189, %rs28;
	add.s32 	%r190, %r62, %r188;
	shl.b32 	%r191, %r190, 5;
	mul.wide.u16 	%r192, %rs28, 1024;
	or.b32  	%r193, %r192, %r187;
	add.s32 	%r194, %r193, %r191;
	cvt.u64.u32 	%rd20, %r194;
	add.s64 	%rd21, %rd2, %rd20;
	ld.global.u8 	%rs31, [%rd21];
	add.s32 	%r195, %r63, %r188;
	mad.lo.s32 	%r196, %r189, -412, %r193;
	mad.lo.s32 	%r197, %r195, 34, %r196;
	mov.u32 	%r198, _ZZ4convPaS_S_E7s_input;
	add.s32 	%r199, %r198, %r197;
	st.shared.u8 	[%r199+1], %rs31;
	add.s32 	%r378, %r378, %r2;
	add.s16 	%rs80, %rs80, %rs2;
	add.s32 	%r376, %r376, 1;
	setp.ne.s32 	%p22, %r376, 0;
	@%p22 bra 	$L__BB0_24;
$L__BB0_25:
	setp.lt.u32 	%p23, %r64, 3;
	@%p23 bra 	$L__BB0_28;
	shl.b32 	%r200, %r2, 1;
	add.s32 	%r383, %r378, %r200;
	cvt.u16.u32 	%rs32, %r2;
	shl.b16 	%rs5, %rs32, 1;
	cvt.u16.u32 	%rs84, %r378;
	shl.b16 	%rs7, %rs32, 2;
	add.s16 	%rs83, %rs5, %rs84;
	mad.lo.s32 	%r382, %r2, 3, %r378;
	mul.lo.s16 	%rs9, %rs32, 3;
	add.s16 	%rs82, %rs9, %rs84;
	add.s32 	%r381, %r2, %r378;
	cvt.u16.u32 	%rs81, %r381;
$L__BB0_27:
	mul.hi.u16 	%rs33, %rs83, -3855;
	shr.u16 	%rs34, %rs33, 9;
	mul.lo.s16 	%rs35, %rs34, 544;
	sub.s16 	%rs36, %rs84, %rs35;
	mul.hi.u16 	%rs37, %rs82, -3855;
	shr.u16 	%rs38, %rs37, 9;
	mul.lo.s16 	%rs39, %rs38, 544;
	sub.s16 	%rs40, %rs84, %rs39;
	mul.hi.u16 	%rs41, %rs81, -3855;
	shr.u16 	%rs42, %rs41, 9;
	mul.hi.u16 	%rs43, %rs84, -3855;
	shr.u16 	%rs44, %rs43, 9;
	and.b32  	%r201, %r378, 31;
	mad.lo.s16 	%rs45, %rs44, -544, %rs84;
	shr.u16 	%rs46, %rs45, 5;
	cvt.u32.u16 	%r202, %rs46;
	cvt.u32.u16 	%r203, %rs44;
	add.s32 	%r204, %r62, %r202;
	shl.b32 	%r205, %r204, 5;
	mul.wide.u16 	%r206, %rs44, 1024;
	or.b32  	%r207, %r206, %r201;
	add.s32 	%r208, %r207, %r205;
	cvt.u64.u32 	%rd22, %r208;
	add.s64 	%rd23, %rd2, %rd22;
	ld.global.u8 	%rs47, [%rd23];
	add.s32 	%r209, %r63, %r202;
	mad.lo.s32 	%r210, %r203, -412, %r207;
	mad.lo.s32 	%r211, %r209, 34, %r210;
	mov.u32 	%r212, _ZZ4convPaS_S_E7s_input;
	add.s32 	%r213, %r212, %r211;
	st.shared.u8 	[%r213+1], %rs47;
	add.s32 	%r214, %r378, %r2;
	and.b32  	%r215, %r381, 31;
	mad.lo.s16 	%rs48, %rs42, -544, %rs81;
	shr.u16 	%rs49, %rs48, 5;
	cvt.u32.u16 	%r216, %rs49;
	cvt.u32.u16 	%r217, %rs42;
	add.s32 	%r218, %r62, %r216;
	shl.b32 	%r219, %r218, 5;
	mul.wide.u16 	%r220, %rs42, 1024;
	or.b32  	%r221, %r220, %r215;
	add.s32 	%r222, %r221, %r219;
	cvt.u64.u32 	%rd24, %r222;
	add.s64 	%rd25, %rd2, %rd24;
	ld.global.u8 	%rs50, [%rd25];
	add.s32 	%r223, %r63, %r216;
	mad.lo.s32 	%r224, %r217, -412, %r221;
	mad.lo.s32 	%r225, %r223, 34, %r224;
	add.s32 	%r226, %r212, %r225;
	st.shared.u8 	[%r226+1], %rs50;
	add.s32 	%r227, %r214, %r2;
	and.b32  	%r228, %r383, 31;
	add.s16 	%rs51, %rs5, %rs84;
	add.s16 	%rs52, %rs5, %rs36;
	shr.u16 	%rs53, %rs52, 5;
	cvt.u32.u16 	%r229, %rs53;
	mul.hi.u16 	%rs54, %rs51, -3855;
	shr.u16 	%rs55, %rs54, 9;
	cvt.u32.u16 	%r230, %rs55;
	add.s32 	%r231, %r62, %r229;
	shl.b32 	%r232, %r231, 5;
	mul.wide.u16 	%r233, %rs55, 1024;
	or.b32  	%r234, %r233, %r228;
	add.s32 	%r235, %r234, %r232;
	cvt.u64.u32 	%rd26, %r235;
	add.s64 	%rd27, %rd2, %rd26;
	ld.global.u8 	%rs56, [%rd27];
	add.s32 	%r236, %r63, %r229;
	mad.lo.s32 	%r237, %r230, -412, %r234;
	mad.lo.s32 	%r238, %r236, 34, %r237;
	add.s32 	%r239, %r212, %r238;
	st.shared.u8 	[%r239+1], %rs56;
	add.s32 	%r240, %r227, %r2;
	and.b32  	%r241, %r382, 31;
	add.s16 	%rs57, %rs9, %rs84;
	add.s16 	%rs58, %rs9, %rs40;
	shr.u16 	%rs59, %rs58, 5;
	cvt.u32.u16 	%r242, %rs59;
	mul.hi.u16 	%rs60, %rs57, -3855;
	shr.u16 	%rs61, %rs60, 9;
	cvt.u32.u16 	%r243, %rs61;
	add.s32 	%r244, %r62, %r242;
	shl.b32 	%r245, %r244, 5;
	mul.wide.u16 	%r246, %rs61, 1024;
	or.b32  	%r247, %r246, %r241;
	add.s32 	%r248, %r247, %r245;
	cvt.u64.u32 	%rd28, %r248;
	add.s64 	%rd29, %rd2, %rd28;
	ld.global.u8 	%rs62, [%rd29];
	add.s32 	%r249, %r63, %r242;
	mad.lo.s32 	%r250, %r243, -412, %r247;
	mad.lo.s32 	%r251, %r249, 34, %r250;
	add.s32 	%r252, %r212, %r251;
	st.shared.u8 	[%r252+1], %rs62;
	add.s32 	%r378, %r240, %r2;
	shl.b32 	%r253, %r2, 2;
	add.s32 	%r383, %r383, %r253;
	add.s16 	%rs84, %rs84, %rs7;
	add.s16 	%rs83, %rs83, %rs7;
	add.s32 	%r382, %r382, %r253;
	add.s16 	%rs82, %rs82, %rs7;
	add.s16 	%rs81, %rs81, %rs7;
	add.s32 	%r381, %r381, %r253;
	setp.lt.u32 	%p24, %r378, 8704;
	@%p24 bra 	$L__BB0_27;
$L__BB0_28:
	bar.sync 	0;
	setp.gt.u32 	%p25, %r389, 8191;
	@%p25 bra 	$L__BB0_31;
	mov.u32 	%r260, _ZZ4convPaS_S_E7s_input;
	mov.u32 	%r262, _ZZ4convPaS_S_E8s_filter;
	mov.u32 	%r267, _ZZ4convPaS_S_E8s_output;
	mov.u32 	%r385, %r389;
$L__BB0_30:
	and.b32  	%r254, %r385, 31;
	shr.u32 	%r255, %r385, 5;
	and.b32  	%r256, %r255, 15;
	shr.u32 	%r257, %r385, 9;
	mad.lo.s32 	%r258, %r256, 34, %r254;
	mad.lo.s32 	%r259, %r257, 612, %r258;
	add.s32 	%r261, %r260, %r259;
	mad.lo.s32 	%r263, %r257, 9, %r262;
	ld.shared.s8 	%rs63, [%r261+70];
	ld.shared.s8 	%rs64, [%r263+8];
	mul.wide.s16 	%r264, %rs64, %rs63;
	shl.b32 	%r265, %r385, 2;
	and.b32  	%r266, %r265, 2044;
	add.s32 	%r268, %r267, %r266;
	ld.shared.u8 	%r269, [%r263+3];
	ld.shared.u8 	%r270, [%r263+2];
	prmt.b32 	%r271, %r270, %r269, 0x3340U;
	ld.shared.u8 	%r272, [%r263+1];
	ld.shared.u8 	%r273, [%r263];
	prmt.b32 	%r274, %r273, %r272, 0x3340U;
	prmt.b32 	%r275, %r274, %r271, 0x5410U;
	ld.shared.u8 	%r276, [%r261+34];
	ld.shared.u8 	%r277, [%r261+2];
	prmt.b32 	%r278, %r277, %r276, 0x3340U;
	ld.shared.u8 	%r279, [%r261+1];
	ld.shared.u8 	%r280, [%r261];
	prmt.b32 	%r281, %r280, %r279, 0x3340U;
	prmt.b32 	%r282, %r281, %r278, 0x5410U;
	dp4a.s32.s32 	%r283, %r275, %r282, %r264;
	ld.shared.u8 	%r284, [%r263+7];
	ld.shared.u8 	%r285, [%r263+6];
	prmt.b32 	%r286, %r285, %r284, 0x3340U;
	ld.shared.u8 	%r287, [%r263+5];
	ld.shared.u8 	%r288, [%r263+4];
	prmt.b32 	%r289, %r288, %r287, 0x3340U;
	prmt.b32 	%r290, %r289, %r286, 0x5410U;
	ld.shared.u8 	%r291, [%r261+69];
	ld.shared.u8 	%r292, [%r261+68];
	prmt.b32 	%r293, %r292, %r291, 0x3340U;
	ld.shared.u8 	%r294, [%r261+36];
	ld.shared.u8 	%r295, [%r261+35];
	prmt.b32 	%r296, %r295, %r294, 0x3340U;
	prmt.b32 	%r297, %r296, %r293, 0x5410U;
	dp4a.s32.s32 	%r298, %r290, %r297, %r283;
	atom.shared.add.u32 	%r299, [%r268], %r298;
	add.s32 	%r385, %r385, %r7;
	setp.lt.u32 	%p26, %r385, 8192;
	@%p26 bra 	$L__BB0_30;
$L__BB0_31:
	setp.gt.u32 	%p27, %r389, 511;
	bar.sync 	0;
	@%p27 bra 	$L__BB0_38;
	shl.b32 	%r88, %r5, 9;
	add.s32 	%r300, %r389, %r2;
	max.u32 	%r301, %r300, 512;
	sub.s32 	%r302, %r301, %r300;
	setp.lt.u32 	%p28, %r300, 512;
	selp.u32 	%r303, 1, 0, %p28;
	selp.s32 	%r304, -1, 0, %p28;
	add.s32 	%r305, %r302, %r304;
	div.u32 	%r306, %r305, %r2;
	add.s32 	%r89, %r306, %r303;
	and.b32  	%r307, %r89, 3;
	setp.eq.s32 	%p29, %r307, 3;
	@%p29 bra 	$L__BB0_35;
	shl.b32 	%r308, %r389, 2;
	mov.u32 	%r309, _ZZ4convPaS_S_E8s_output;
	add.s32 	%r387, %r309, %r308;
	shl.b32 	%r91, %r2, 2;
	add.s32 	%r310, %r89, 1;
	and.b32  	%r311, %r310, 3;
	neg.s32 	%r386, %r311;
$L__BB0_34:
	.pragma "nounroll";
	and.b32  	%r312, %r389, 31;
	and.b32  	%r313, %r389, 480;
	ld.shared.u32 	%r314, [%r387];
	add.s32 	%r315, %r314, 16;
	shr.s32 	%r316, %r315, 5;
	setp.lt.s32 	%p30, %r316, -127;
	min.s32 	%r317, %r316, 127;
	cvt.u16.u32 	%rs65, %r317;
	xor.b16  	%rs66, %rs65, 128;
	selp.b16 	%rs67, 0, %rs66, %p30;
	add.s32 	%r318, %r88, %r313;
	add.s32 	%r319, %r318, %r312;
	cvt.s64.s32 	%rd30, %r319;
	add.s64 	%rd31, %rd3, %rd30;
	st.global.u8 	[%rd31], %rs67;
	add.s32 	%r389, %r389, %r2;
	add.s32 	%r387, %r387, %r91;
	add.s32 	%r386, %r386, 1;
	setp.ne.s32 	%p31, %r386, 0;
	@%p31 bra 	$L__BB0_34;
$L__BB0_35:
	setp.lt.u32 	%p32, %r89, 3;
	@%p32 bra 	$L__BB0_38;
	shl.b32 	%r320, %r2, 1;
	add.s32 	%r393, %r389, %r320;
	shl.b32 	%r101, %r2, 2;
	mad.lo.s32 	%r392, %r2, 3, %r389;
	add.s32 	%r391, %r2, %r389;
	shl.b32 	%r321, %r389, 2;
	mov.u32 	%r322, _ZZ4convPaS_S_E8s_output;
	add.s32 	%r390, %r322, %r321;
	shl.b32 	%r105, %r2, 4;
	shl.b32 	%r106, %r2, 3;
	mul.lo.s32 	%r107, %r2, 12;
$L__BB0_37:
	and.b32  	%r323, %r389, 31;
	and.b32  	%r324, %r389, 480;
	ld.shared.u32 	%r325, [%r390];
	add.s32 	%r326, %r325, 16;
	shr.s32 	%r327, %r326, 5;
	setp.lt.s32 	%p33, %r327, -127;
	min.s32 	%r328, %r327, 127;
	cvt.u16.u32 	%rs68, %r328;
	xor.b16  	%rs69, %rs68, 128;
	selp.b16 	%rs70, 0, %rs69, %p33;
	add.s32 	%r329, %r88, %r324;
	add.s32 	%r330, %r329, %r323;
	cvt.s64.s32 	%rd32, %r330;
	add.s64 	%rd33, %rd3, %rd32;
	st.global.u8 	[%rd33], %rs70;
	add.s32 	%r331, %r389, %r2;
	and.b32  	%r332, %r391, 31;
	and.b32  	%r333, %r391, 480;
	add.s32 	%r334, %r390, %r101;
	ld.shared.u32 	%r335, [%r334];
	add.s32 	%r336, %r335, 16;
	shr.s32 	%r337, %r336, 5;
	setp.lt.s32 	%p34, %r337, -127;
	min.s32 	%r338, %r337, 127;
	cvt.u16.u32 	%rs71, %r338;
	xor.b16  	%rs72, %rs71, 128;
	selp.b16 	%rs73, 0, %rs72, %p34;
	add.s32 	%r339, %r88, %r333;
	add.s32 	%r340, %r339, %r332;
	cvt.s64.s32 	%rd34, %r340;
	add.s64 	%rd35, %rd3, %rd34;
	st.global.u8 	[%rd35], %rs73;
	add.s32 	%r341, %r331, %r2;
	and.b32  	%r342, %r393, 31;
	and.b32  	%r343, %r393, 480;
	add.s32 	%r344, %r390, %r106;
	ld.shared.u32 	%r345, [%r344];
	add.s32 	%r346, %r345, 16;
	shr.s32 	%r347, %r346, 5;
	setp.lt.s32 	%p35, %r347, -127;
	min.s32 	%r348, %r347, 127;
	cvt.u16.u32 	%rs74, %r348;
	xor.b16  	%rs75, %rs74, 128;
	selp.b16 	%rs76, 0, %rs75, %p35;
	add.s32 	%r349, %r88, %r343;
	add.s32 	%r350, %r349, %r342;
	cvt.s64.s32 	%rd36, %r350;
	add.s64 	%rd37, %rd3, %rd36;
	st.global.u8 	[%rd37], %rs76;
	add.s32 	%r351, %r341, %r2;
	and.b32  	%r352, %r392, 31;
	and.b32  	%r353, %r392, 480;
	add.s32 	%r354, %r390, %r107;
	ld.shared.u32 	%r355, [%r354];
	add.s32 	%r356, %r355, 16;
	shr.s32 	%r357, %r356, 5;
	setp.lt.s32 	%p36, %r357, -127;
	min.s32 	%r358, %r357, 127;
	cvt.u16.u32 	%rs77, %r358;
	xor.b16  	%rs78, %rs77, 128;
	selp.b16 	%rs79, 0, %rs78, %p36;
	add.s32 	%r359, %r88, %r353;
	add.s32 	%r360, %r359, %r352;
	cvt.s64.s32 	%rd38, %r360;
	add.s64 	%rd39, %rd3, %rd38;
	st.global.u8 	[%rd39], %rs79;
	add.s32 	%r389, %r351, %r2;
	add.s32 	%r393, %r393, %r101;
	add.s32 	%r392, %r392, %r101;
	add.s32 	%r391, %r391, %r101;
	add.s32 	%r390, %r390, %r105;
	setp.lt.u32 	%p37, %r389, 512;
	@%p37 bra 	$L__BB0_37;
$L__BB0_38:
	ret;

}
	// .globl	_Z8winogradPaPsS_
.visible .entry _Z8winogradPaPsS_(
	.param .u64 .ptr .align 1 _Z8winogradPaPsS__param_0,
	.param .u64 .ptr .align 1 _Z8winogradPaPsS__param_1,
	.param .u64 .ptr .align 1 _Z8winogradPaPsS__param_2
)
{
	.reg .pred 	%p<6>;
	.reg .b16 	%rs<29>;
	.reg .b32 	%r<263>;
	.reg .b64 	%rd<22>;
	// demoted variable
	.shared .align 1 .b8 _ZZ8winogradPaPsS_E10input_smem[4096];
	// demoted variable
	.shared .align 4 .b8 _ZZ8winogradPaPsS_E4BtdB[16384];
	// demoted variable
	.shared .align 4 .b8 _ZZ8winogradPaPsS_E1I[16384];
	ld.param.u64 	%rd8, [_Z8winogradPaPsS__param_0];
	ld.param.u64 	%rd9, [_Z8winogradPaPsS__param_1];
	cvta.to.global.u64 	%rd10, %rd9;
	mov.u32 	%r20, %tid.x;
	mov.u32 	%r21, %tid.y;
	mov.u32 	%r22, %tid.z;
	mov.u32 	%r23, %ctaid.x;
	shl.b32 	%r24, %r21, 2;
	add.s32 	%r25, %r24, %r20;
	shl.b32 	%r26, %r23, 1;
	add.s32 	%r27, %r26, %r21;
	mad.lo.s32 	%r28, %r22, 1156, %r20;
	mad.lo.s32 	%r29, %r27, 34, %r28;
	shl.b32 	%r30, %r22, 4;
	mov.u32 	%r31, _ZZ8winogradPaPsS_E10input_smem;
	add.s32 	%r32, %r31, %r30;
	add.s32 	%r33, %r32, %r25;
	shl.b32 	%r34, %r22, 6;
	mov.u32 	%r35, _ZZ8winogradPaPsS_E1I;
	add.s32 	%r36, %r35, %r34;
	shl.b32 	%r37, %r21, 4;
	add.s32 	%r38, %r36, %r37;
	shl.b32 	%r39, %r20, 2;
	add.s32 	%r40, %r38, %r39;
	cvta.to.global.u64 	%rd11, %rd8;
	cvt.s64.s32 	%rd12, %r29;
	add.s64 	%rd13, %rd11, %rd12;
	ld.global.u8 	%rs1, [%rd13];
	st.shared.u8 	[%r33], %rs1;
	mov.b32 	%r41, 0;
	st.shared.u32 	[%r40], %r41;
	ld.global.u8 	%rs2, [%rd13+2];
	st.shared.u8 	[%r33+256], %rs2;
	st.shared.u32 	[%r40+1024], %r41;
	ld.global.u8 	%rs3, [%rd13+4];
	st.shared.u8 	[%r33+512], %rs3;
	st.shared.u32 	[%r40+2048], %r41;
	ld.global.u8 	%rs4, [%rd13+6];
	st.shared.u8 	[%r33+768], %rs4;
	st.shared.u32 	[%r40+3072], %r41;
	ld.global.u8 	%rs5, [%rd13+8];
	st.shared.u8 	[%r33+1024], %rs5;
	st.shared.u32 	[%r40+4096], %r41;
	ld.global.u8 	%rs6, [%rd13+10];
	st.shared.u8 	[%r33+1280], %rs6;
	st.shared.u32 	[%r40+5120], %r41;
	ld.global.u8 	%rs7, [%rd13+12];
	st.shared.u8 	[%r33+1536], %rs7;
	st.shared.u32 	[%r40+6144], %r41;
	ld.global.u8 	%rs8, [%rd13+14];
	st.shared.u8 	[%r33+1792], %rs8;
	st.shared.u32 	[%r40+7168], %r41;
	ld.global.u8 	%rs9, [%rd13+16];
	st.shared.u8 	[%r33+2048], %rs9;
	st.shared.u32 	[%r40+8192], %r41;
	ld.global.u8 	%rs10, [%rd13+18];
	st.shared.u8 	[%r33+2304], %rs10;
	st.shared.u32 	[%r40+9216], %r41;
	ld.global.u8 	%rs11, [%rd13+20];
	st.shared.u8 	[%r33+2560], %rs11;
	st.shared.u32 	[%r40+10240], %r41;
	ld.global.u8 	%rs12, [%rd13+22];
	st.shared.u8 	[%r33+2816], %rs12;
	st.shared.u32 	[%r40+11264], %r41;
	ld.global.u8 	%rs13, [%rd13+24];
	st.shared.u8 	[%r33+3072], %rs13;
	st.shared.u32 	[%r40+12288], %r41;
	ld.global.u8 	%rs14, [%rd13+26];
	st.shared.u8 	[%r33+3328], %rs14;
	st.shared.u32 	[%r40+13312], %r41;
	ld.global.u8 	%rs15, [%rd13+28];
	st.shared.u8 	[%r33+3584], %rs15;
	st.shared.u32 	[%r40+14336], %r41;
	ld.global.u8 	%rs16, [%rd13+30];
	st.shared.u8 	[%r33+3840], %rs16;
	st.shared.u32 	[%r40+15360], %r41;
	bar.sync 	0;
	mad.lo.s32 	%r42, %r22, 240, %r32;
	shl.b32 	%r43, %r25, 4;
	add.s32 	%r44, %r42, %r43;
	ld.shared.s8 	%r45, [%r44];
	ld.shared.s8 	%r46, [%r44+8];
	ld.shared.s8 	%r47, [%r44+2];
	ld.shared.s8 	%r48, [%r44+10];
	add.s32 	%r49, %r46, %r47;
	sub.s32 	%r50, %r45, %r49;
	add.s32 	%r51, %r50, %r48;
	shl.b32 	%r52, %r22, 10;
	mov.u32 	%r53, _ZZ8winogradPaPsS_E4BtdB;
	add.s32 	%r54, %r53, %r52;
	shl.b32 	%r55, %r25, 6;
	add.s32 	%r56, %r54, %r55;
	st.shared.u32 	[%r56], %r51;
	ld.shared.s8 	%r57, [%r44+1];
	ld.shared.s8 	%r58, [%r44+9];
	add.s32 	%r59, %r57, %r47;
	add.s32 	%r60, %r58, %r48;
	sub.s32 	%r61, %r59, %r60;
	st.shared.u32 	[%r56+4], %r61;
	add.s32 	%r62, %r58, %r47;
	add.s32 	%r63, %r57, %r48;
	sub.s32 	%r64, %r62, %r63;
	st.shared.u32 	[%r56+8], %r64;
	ld.shared.s8 	%r65, [%r44+3];
	ld.shared.s8 	%r66, [%r44+11];
	add.s32 	%r67, %r58, %r65;
	sub.s32 	%r68, %r57, %r67;
	add.s32 	%r69, %r68, %r66;
	st.shared.u32 	[%r56+12], %r69;
	ld.shared.s8 	%r70, [%r44+4];
	ld.shared.s8 	%r71, [%r44+6];
	add.s32 	%r72, %r46, %r70;
	add.s32 	%r73, %r71, %r48;
	sub.s32 	%r74, %r72, %r73;
	st.shared.u32 	[%r56+16], %r74;
	ld.shared.s8 	%r75, [%r44+5];
	add.s32 	%r76, %r58, %r75;
	add.s32 	%r77, %r73, %r76;
	st.shared.u32 	[%r56+20], %r77;
	sub.s32 	%r78, %r71, %r76;
	add.s32 	%r79, %r78, %r48;
	st.shared.u32 	[%r56+24], %r79;
	ld.shared.s8 	%r80, [%r44+7];
	add.s32 	%r81, %r80, %r66;
	sub.s32 	%r82, %r76, %r81;
	st.shared.u32 	[%r56+28], %r82;
	add.s32 	%r83, %r46, %r71;
	add.s32 	%r84, %r70, %r48;
	sub.s32 	%r85, %r83, %r84;
	st.shared.u32 	[%r56+32], %r85;
	add.s32 	%r86, %r75, %r71;
	sub.s32 	%r87, %r58, %r86;
	add.s32 	%r88, %r87, %r48;
	st.shared.u32 	[%r56+36], %r88;
	add.s32 	%r89, %r58, %r71;
	sub.s32 	%r90, %r75, %r89;
	add.s32 	%r91, %r90, %r48;
	st.shared.u32 	[%r56+40], %r91;
	add.s32 	%r92, %r58, %r80;
	add.s32 	%r93, %r75, %r66;
	sub.s32 	%r94, %r92, %r93;
	st.shared.u32 	[%r56+44], %r94;
	ld.shared.s8 	%r95, [%r44+12];
	ld.shared.s8 	%r96, [%r44+14];
	add.s32 	%r97, %r95, %r71;
	sub.s32 	%r98, %r70, %r97;
	add.s32 	%r99, %r98, %r96;
	st.shared.u32 	[%r56+48], %r99;
	ld.shared.s8 	%r100, [%r44+13];
	add.s32 	%r101, %r100, %r96;
	sub.s32 	%r102, %r86, %r101;
	st.shared.u32 	[%r56+52], %r102;
	add.s32 	%r103, %r100, %r71;
	add.s32 	%r104, %r75, %r96;
	sub.s32 	%r105, %r103, %r104;
	st.shared.u32 	[%r56+56], %r105;
	ld.shared.s8 	%r106, [%r44+15];
	add.s32 	%r107, %r100, %r80;
	sub.s32 	%r108, %r75, %r107;
	add.s32 	%r109, %r108, %r106;
	st.shared.u32 	[%r56+60], %r109;
	bar.sync 	0;
	mad.lo.s32 	%r110, %r22, -960, %r54;
	shl.b32 	%r111, %r25, 2;
	add.s32 	%r112, %r110, %r111;
	add.s32 	%r113, %r25, %r30;
	ld.shared.u32 	%r1, [%r112];
	ld.shared.u32 	%r2, [%r112+1024];
	ld.shared.u32 	%r3, [%r112+2048];
	ld.shared.u32 	%r4, [%r112+3072];
	ld.shared.u32 	%r5, [%r112+4096];
	ld.shared.u32 	%r6, [%r112+5120];
	ld.shared.u32 	%r7, [%r112+6144];
	ld.shared.u32 	%r8, [%r112+7168];
	ld.shared.u32 	%r9, [%r112+8192];
	ld.shared.u32 	%r10, [%r112+9216];
	ld.shared.u32 	%r11, [%r112+10240];
	ld.shared.u32 	%r12, [%r112+11264];
	ld.shared.u32 	%r13, [%r112+12288];
	ld.shared.u32 	%r14, [%r112+13312];
	ld.shared.u32 	%r15, [%r112+14336];
	ld.shared.u32 	%r16, [%r112+15360];
	mul.wide.u32 	%rd14, %r113, 2;
	add.s64 	%rd21, %rd10, %rd14;
	add.s32 	%r114, %r20, %r30;
	add.s32 	%r115, %r114, %r24;
	add.s32 	%r116, %r115, 256;
	mul.wide.u32 	%rd15, %r116, 2;
	add.s64 	%rd20, %rd10, %rd15;
	mov.b32 	%r262, 1024;
$L__BB1_1:
	mov.u32 	%r117, %tid.y;
	shl.b32 	%r118, %r117, 4;
	mov.u32 	%r119, _ZZ8winogradPaPsS_E1I;
	add.s32 	%r120, %r119, %r118;
	mov.u32 	%r121, %tid.x;
	shl.b32 	%r122, %r121, 2;
	add.s32 	%r123, %r120, %r122;
	add.s32 	%r124, %r123, %r262;
	ld.global.s16 	%r125, [%rd21];
	mul.lo.s32 	%r126, %r1, %r125;
	atom.shared.add.u32 	%r127, [%r124+-1024], %r126;
	mul.lo.s32 	%r128, %r2, %r125;
	atom.shared.add.u32 	%r129, [%r124+-960], %r128;
	mul.lo.s32 	%r130, %r3, %r125;
	atom.shared.add.u32 	%r131, [%r124+-896], %r130;
	mul.lo.s32 	%r132, %r4, %r125;
	atom.shared.add.u32 	%r133, [%r124+-832], %r132;
	mul.lo.s32 	%r134, %r5, %r125;
	atom.shared.add.u32 	%r135, [%r124+-768], %r134;
	mul.lo.s32 	%r136, %r6, %r125;
	atom.shared.add.u32 	%r137, [%r124+-704], %r136;
	mul.lo.s32 	%r138, %r7, %r125;
	atom.shared.add.u32 	%r139, [%r124+-640], %r138;
	mul.lo.s32 	%r140, %r8, %r125;
	atom.shared.add.u32 	%r141, [%r124+-576], %r140;
	mul.lo.s32 	%r142, %r9, %r125;
	atom.shared.add.u32 	%r143, [%r124+-512], %r142;
	mul.lo.s32 	%r144, %r10, %r125;
	atom.shared.add.u32 	%r145, [%r124+-448], %r144;
	mul.lo.s32 	%r146, %r11, %r125;
	atom.shared.add.u32 	%r147, [%r124+-384], %r146;
	mul.lo.s32 	%r148, %r12, %r125;
	atom.shared.add.u32 	%r149, [%r124+-320], %r148;
	mul.lo.s32 	%r150, %r13, %r125;
	atom.shared.add.u32 	%r151, [%r124+-256], %r150;
	mul.lo.s32 	%r152, %r14, %r125;
	atom.shared.add.u32 	%r153, [%r124+-192], %r152;
	mul.lo.s32 	%r154, %r15, %r125;
	atom.shared.add.u32 	%r155, [%r124+-128], %r154;
	mul.lo.s32 	%r156, %r16, %r125;
	atom.shared.add.u32 	%r157, [%r124+-64], %r156;
	ld.global.s16 	%r158, [%rd20];
	mul.lo.s32 	%r159, %r1, %r158;
	atom.shared.add.u32 	%r160, [%r124], %r159;
	mul.lo.s32 	%r161, %r2, %r158;
	atom.shared.add.u32 	%r162, [%r124+64], %r161;
	mul.lo.s32 	%r163, %r3, %r158;
	atom.shared.add.u32 	%r164, [%r124+128], %r163;
	mul.lo.s32 	%r165, %r4, %r158;
	atom.shared.add.u32 	%r166, [%r124+192], %r165;
	mul.lo.s32 	%r167, %r5, %r158;
	atom.shared.add.u32 	%r168, [%r124+256], %r167;
	mul.lo.s32 	%r169, %r6, %r158;
	atom.shared.add.u32 	%r170, [%r124+320], %r169;
	mul.lo.s32 	%r171, %r7, %r158;
	atom.shared.add.u32 	%r172, [%r124+384], %r171;
	mul.lo.s32 	%r173, %r8, %r158;
	atom.shared.add.u32 	%r174, [%r124+448], %r173;
	mul.lo.s32 	%r175, %r9, %r158;
	atom.shared.add.u32 	%r176, [%r124+512], %r175;
	mul.lo.s32 	%r177, %r10, %r158;
	atom.shared.add.u32 	%r178, [%r124+576], %r177;
	mul.lo.s32 	%r179, %r11, %r158;
	atom.shared.add.u32 	%r180, [%r124+640], %r179;
	mul.lo.s32 	%r181, %r12, %r158;
	atom.shared.add.u32 	%r182, [%r124+704], %r181;
	mul.lo.s32 	%r183, %r13, %r158;
	atom.shared.add.u32 	%r184, [%r124+768], %r183;
	mul.lo.s32 	%r185, %r14, %r158;
	atom.shared.add.u32 	%r186, [%r124+832], %r185;
	mul.lo.s32 	%r187, %r15, %r158;
	atom.shared.add.u32 	%r188, [%r124+896], %r187;
	mul.lo.s32 	%r189, %r16, %r158;
	atom.shared.add.u32 	%r190, [%r124+960], %r189;
	add.s32 	%r262, %r262, 2048;
	add.s64 	%rd21, %rd21, 1024;
	add.s64 	%rd20, %rd20, 1024;
	setp.ne.s32 	%p1, %r262, 17408;
	@%p1 bra 	$L__BB1_1;
	ld.param.u64 	%rd19, [_Z8winogradPaPsS__param_2];
	cvta.to.global.u64 	%rd16, %rd19;
	bar.sync 	0;
	shl.b32 	%r192, %r117, 2;
	add.s32 	%r194, %r192, %r121;
	shl.b32 	%r195, %r194, 1;
	mov.u32 	%r196, %ctaid.x;
	mad.lo.s32 	%r197, %r196, 68, %r195;
	mov.u32 	%r198, %tid.z;
	mad.lo.s32 	%r199, %r198, 1156, %r197;
	add.s32 	%r200, %r199, 35;
	shl.b32 	%r201, %r198, 6;
	add.s32 	%r203, %r119, %r201;
	mad.lo.s32 	%r204, %r198, 960, %r203;
	shl.b32 	%r205, %r194, 6;
	add.s32 	%r206, %r204, %r205;
	ld.shared.u32 	%r207, [%r206];
	ld.shared.u32 	%r208, [%r206+4];
	ld.shared.u32 	%r209, [%r206+8];
	ld.shared.u32 	%r210, [%r206+16];
	ld.shared.u32 	%r211, [%r206+20];
	ld.shared.u32 	%r212, [%r206+24];
	ld.shared.u32 	%r213, [%r206+32];
	ld.shared.u32 	%r214, [%r206+36];
	ld.shared.u32 	%r215, [%r206+40];
	add.s32 	%r216, %r207, %r208;
	add.s32 	%r217, %r216, %r209;
	add.s32 	%r218, %r210, %r211;
	add.s32 	%r219, %r218, %r212;
	add.s32 	%r220, %r217, %r219;
	add.s32 	%r221, %r213, %r214;
	add.s32 	%r222, %r221, %r215;
	add.s32 	%r223, %r220, %r222;
	add.s32 	%r224, %r223, 64;
	shr.s32 	%r225, %r224, 7;
	setp.lt.s32 	%p2, %r225, -127;
	min.s32 	%r226, %r225, 127;
	cvt.u16.u32 	%rs17, %r226;
	xor.b16  	%rs18, %rs17, 128;
	selp.b16 	%rs19, 0, %rs18, %p2;
	cvt.s64.s32 	%rd17, %r200;
	add.s64 	%rd18, %rd16, %rd17;
	st.global.u8 	[%rd18], %rs19;
	ld.shared.u32 	%r227, [%r206+12];
	ld.shared.u32 	%r228, [%r206+28];
	ld.shared.u32 	%r229, [%r206+44];
	add.s32 	%r230, %r208, %r211;
	add.s32 	%r231, %r209, %r227;
	add.s32 	%r232, %r230, %r214;
	add.s32 	%r233, %r212, %r228;
	add.s32 	%r234, %r233, %r231;
	add.s32 	%r235, %r234, %r215;
	add.s32 	%r236, %r235, %r229;
	sub.s32 	%r237, %r232, %r236;
	add.s32 	%r238, %r237, 64;
	shr.s32 	%r239, %r238, 7;
	setp.lt.s32 	%p3, %r239, -127;
	min.s32 	%r240, %r239, 127;
	cvt.u16.u32 	%rs20, %r240;
	xor.b16  	%rs21, %rs20, 128;
	selp.b16 	%rs22, 0, %rs21, %p3;
	st.global.u8 	[%rd18+1], %rs22;
	ld.shared.u32 	%r241, [%r206+48];
	ld.shared.u32 	%r242, [%r206+52];
	ld.shared.u32 	%r243, [%r206+56];
	add.s32 	%r244, %r222, %r241;
	add.s32 	%r245, %r244, %r242;
	add.s32 	%r246, %r245, %r243;
	sub.s32 	%r247, %r219, %r246;
	add.s32 	%r248, %r247, 64;
	shr.s32 	%r249, %r248, 7;
	setp.lt.s32 	%p4, %r249, -127;
	min.s32 	%r250, %r249, 127;
	cvt.u16.u32 	%rs23, %r250;
	xor.b16  	%rs24, %rs23, 128;
	selp.b16 	%rs25, 0, %rs24, %p4;
	st.global.u8 	[%rd18+34], %rs25;
	ld.shared.u32 	%r251, [%r206+60];
	add.s32 	%r252, %r233, %r214;
	sub.s32 	%r253, %r211, %r252;
	add.s32 	%r254, %r253, %r215;
	add.s32 	%r255, %r254, %r229;
	sub.s32 	%r256, %r255, %r242;
	add.s32 	%r257, %r256, %r243;
	add.s32 	%r258, %r257, %r251;
	add.s32 	%r259, %r258, 64;
	shr.s32 	%r260, %r259, 7;
	setp.lt.s32 	%p5, %r260, -127;
	min.s32 	%r261, %r260, 127;
	cvt.u16.u32 	%rs26, %r261;
	xor.b16  	%rs27, %rs26, 128;
	selp.b16 	%rs28, 0, %rs27, %p5;
	st.global.u8 	[%rd18+35], %rs28;
	ret;

}
	// .globl	_Z7paddingPaS_
.visible .entry _Z7paddingPaS_(
	.param .u64 .ptr .align 1 _Z7paddingPaS__param_0,
	.param .u64 .ptr .align 1 _Z7paddingPaS__param_1
)
{
	.reg .pred 	%p<13>;
	.reg .b16 	%rs<9>;
	.reg .b32 	%r<107>;
	.reg .b64 	%rd<21>;
	// demoted variable
	.shared .align 1 .b8 _ZZ7paddingPaS_E8s_output[1156];
	ld.param.u64 	%rd6, [_Z7paddingPaS__param_0];
	ld.param.u64 	%rd7, [_Z7paddingPaS__param_1];
	cvta.to.global.u64 	%rd1, %rd7;
	mov.u32 	%r1, %tid.x;
	mov.u32 	%r2, %ntid.x;
	mov.u32 	%r3, %tid.y;
	mad.lo.s32 	%r101, %r2, %r3, %r1;
	mov.u32 	%r5, %ctaid.x;
	setp.gt.u32 	%p1, %r101, 1155;
	@%p1 bra 	$L__BB2_7;
	mov.u32 	%r48, %ntid.y;
	mul.lo.s32 	%r6, %r2, %r48;
	add.s32 	%r49, %r101, %r6;
	max.u32 	%r50, %r49, 1156;
	setp.lt.u32 	%p2, %r49, 1156;
	selp.u32 	%r51, 1, 0, %p2;
	add.s32 	%r52, %r49, %r51;
	sub.s32 	%r53, %r50, %r52;
	div.u32 	%r54, %r53, %r6;
	add.s32 	%r7, %r54, %r51;
	and.b32  	%r55, %r7, 3;
	setp.eq.s32 	%p3, %r55, 3;
	mov.u32 	%r97, %r101;
	@%p3 bra 	$L__BB2_4;
	add.s32 	%r56, %r7, 1;
	and.b32  	%r57, %r56, 3;
	neg.s32 	%r95, %r57;
	mov.u32 	%r97, %r101;
$L__BB2_3:
	.pragma "nounroll";
	mov.u32 	%r58, _ZZ7paddingPaS_E8s_output;
	add.s32 	%r59, %r58, %r97;
	mov.b16 	%rs1, 0;
	st.shared.u8 	[%r59], %rs1;
	add.s32 	%r97, %r97, %r6;
	add.s32 	%r95, %r95, 1;
	setp.ne.s32 	%p4, %r95, 0;
	@%p4 bra 	$L__BB2_3;
$L__BB2_4:
	setp.lt.u32 	%p5, %r7, 3;
	@%p5 bra 	$L__BB2_7;
	shl.b32 	%r14, %r6, 2;
	mov.u32 	%r60, _ZZ7paddingPaS_E8s_output;
	add.s32 	%r15, %r60, %r6;
	shl.b32 	%r61, %r6, 1;
	add.s32 	%r16, %r60, %r61;
	mad.lo.s32 	%r17, %r6, 3, %r60;
$L__BB2_6:
	add.s32 	%r63, %r60, %r97;
	mov.b16 	%rs2, 0;
	st.shared.u8 	[%r63], %rs2;
	add.s32 	%r64, %r15, %r97;
	st.shared.u8 	[%r64], %rs2;
	add.s32 	%r65, %r16, %r97;
	st.shared.u8 	[%r65], %rs2;
	add.s32 	%r66, %r17, %r97;
	st.shared.u8 	[%r66], %rs2;
	add.s32 	%r97, %r97, %r14;
	setp.lt.u32 	%p6, %r97, 1156;
	@%p6 bra 	$L__BB2_6;
$L__BB2_7:
	setp.gt.u32 	%p7, %r101, 1155;
	bar.sync 	0;
	shl.b32 	%r67, %r3, 5;
	add.s32 	%r68, %r67, %r1;
	shl.b32 	%r69, %r5, 10;
	add.s32 	%r70, %r68, %r69;
	cvt.u64.u32 	%rd8, %r70;
	cvta.to.global.u64 	%rd9, %rd6;
	add.s64 	%rd10, %rd9, %rd8;
	ld.global.u8 	%rs3, [%rd10];
	shl.b32 	%r71, %r3, 1;
	add.s32 	%r72, %r68, %r71;
	mov.u32 	%r73, _ZZ7paddingPaS_E8s_output;
	add.s32 	%r74, %r73, %r72;
	st.shared.u8 	[%r74+35], %rs3;
	bar.sync 	0;
	@%p7 bra 	$L__BB2_14;
	mul.lo.s32 	%r20, %r5, 1156;
	mov.u32 	%r21, %ntid.y;
	mul.lo.s32 	%r22, %r2, %r21;
	add.s32 	%r75, %r101, %r22;
	max.u32 	%r76, %r75, 1156;
	setp.lt.u32 	%p8, %r75, 1156;
	selp.u32 	%r77, 1, 0, %p8;
	add.s32 	%r78, %r75, %r77;
	sub.s32 	%r79, %r76, %r78;
	div.u32 	%r80, %r79, %r22;
	add.s32 	%r23, %r80, %r77;
	and.b32  	%r81, %r23, 3;
	setp.eq.s32 	%p9, %r81, 3;
	@%p9 bra 	$L__BB2_11;
	add.s32 	%r82, %r101, %r20;
	cvt.u64.u32 	%rd11, %r82;
	add.s64 	%rd20, %rd1, %rd11;
	mul.wide.u32 	%rd3, %r21, %r2;
	add.s32 	%r83, %r23, 1;
	and.b32  	%r84, %r83, 3;
	neg.s32 	%r99, %r84;
$L__BB2_10:
	.pragma "nounroll";
	add.s32 	%r86, %r73, %r101;
	ld.shared.u8 	%rs4, [%r86];
	st.global.u8 	[%rd20], %rs4;
	add.s32 	%r101, %r101, %r22;
	add.s64 	%rd20, %rd20, %rd3;
	add.s32 	%r99, %r99, 1;
	setp.ne.s32 	%p10, %r99, 0;
	@%p10 bra 	$L__BB2_10;
$L__BB2_11:
	setp.lt.u32 	%p11, %r23, 3;
	@%p11 bra 	$L__BB2_14;
	shl.b32 	%r30, %r22, 2;
	add.s32 	%r102, %r101, %r20;
	add.s32 	%r105, %r102, %r22;
	shl.b32 	%r87, %r22, 1;
	add.s32 	%r104, %r102, %r87;
	mul.lo.s32 	%r88, %r22, 3;
	add.s32 	%r103, %r102, %r88;
	add.s32 	%r35, %r73, %r22;
	add.s32 	%r36, %r73, %r87;
	add.s32 	%r37, %r73, %r88;
$L__BB2_13:
	add.s32 	%r91, %r73, %r101;
	ld.shared.u8 	%rs5, [%r91];
	cvt.u64.u32 	%rd12, %r102;
	add.s64 	%rd13, %rd1, %rd12;
	st.global.u8 	[%rd13], %rs5;
	add.s32 	%r92, %r35, %r101;
	ld.shared.u8 	%rs6, [%r92];
	cvt.u64.u32 	%rd14, %r105;
	add.s64 	%rd15, %rd1, %rd14;
	st.global.u8 	[%rd15], %rs6;
	add.s32 	%r93, %r36, %r101;
	ld.shared.u8 	%rs7, [%r93];
	cvt.u64.u32 	%rd16, %r104;
	add.s64 	%rd17, %rd1, %rd16;
	st.global.u8 	[%rd17], %rs7;
	add.s32 	%r94, %r37, %r101;
	ld.shared.u8 	%rs8, [%r94];
	cvt.u64.u32 	%rd18, %r103;
	add.s64 	%rd19, %rd1, %rd18;
	st.global.u8 	[%rd19], %rs8;
	add.s32 	%r101, %r101, %r30;
	add.s32 	%r105, %r105, %r30;
	add.s32 	%r104, %r104, %r30;
	add.s32 	%r103, %r103, %r30;
	add.s32 	%r102, %r102, %r30;
	setp.lt.u32 	%p12, %r101, 1156;
	@%p12 bra 	$L__BB2_13;
$L__BB2_14:
	ret;

}


// ===== COMPILED SASS (sm_100) =====

	.target	sm_100

	.elftype	@"ET_EXEC"


//--------------------- .note.nv.tkinfo           --------------------------
	.section	.note.nv.tkinfo,"",@"SHT_NOTE"
	.sectionflags	@"SHF_NOTE_NV_TKINFO"
	.tkinfo
        /*0018*/ 	.word	0x00000002
        /*0030*/ 	.string	""
        /*0030*/ 	.string	"ptxas"
        /*0030*/ 	.string	"Cuda compilation tools, release 13.0, V13.0.88"
        /*0030*/ 	.string	"Build cuda_13.0.r13.0/compiler.36424714_0"
        /*0030*/ 	.string	"-arch sm_100 -m 64 "



//--------------------- .note.nv.cuinfo           --------------------------
	.section	.note.nv.cuinfo,"",@"SHT_NOTE"
	.sectionflags	@"SHF_NOTE_NV_CUINFO"
        /*0018*/ 	.short	0x0002
        /*001a*/ 	.short	0x0064
        /*001c*/ 	.short	0x0082
	.zero		2


//--------------------- .nv.info                  --------------------------
	.section	.nv.info,"",@"SHT_CUDA_INFO"
	.align	4


	//----- nvinfo : EIATTR_REGCOUNT
	.align		4
        /*0000*/ 	.byte	0x04, 0x2f
        /*0002*/ 	.short	(.L_1 - .L_0)
	.align		4
.L_0:
        /*0004*/ 	.word	index@(_Z4convPaS_S_)
        /*0008*/ 	.word	0x00000020


	//----- nvinfo : EIATTR_FRAME_SIZE
	.align		4
.L_1:
        /*000c*/ 	.byte	0x04, 0x11
        /*000e*/ 	.short	(.L_3 - .L_2)
	.align		4
.L_2:
        /*0010*/ 	.word	index@(_Z4convPaS_S_)
        /*0014*/ 	.word	0x00000000


	//----- nvinfo : EIATTR_REGCOUNT
	.align		4
.L_3:
        /*0018*/ 	.byte	0x04, 0x2f
        /*001a*/ 	.short	(.L_5 - .L_4)
	.align		4
.L_4:
        /*001c*/ 	.word	index@(_Z8winogradPaPsS_)
        /*0020*/ 	.word	0x00000020


	//----- nvinfo : EIATTR_FRAME_SIZE
	.align		4
.L_5:
        /*0024*/ 	.byte	0x04, 0x11
        /*0026*/ 	.short	(.L_7 - .L_6)
	.align		4
.L_6:
        /*0028*/ 	.word	index@(_Z8winogradPaPsS_)
        /*002c*/ 	.word	0x00000000


	//----- nvinfo : EIATTR_REGCOUNT
	.align		4
.L_7:
        /*0030*/ 	.byte	0x04, 0x2f
        /*0032*/ 	.short	(.L_9 - .L_8)
	.align		4
.L_8:
        /*0034*/ 	.word	index@(_Z7paddingPaS_)
        /*0038*/ 	.word	0x0000001a


	//----- nvinfo : EIATTR_FRAME_SIZE
	.align		4
.L_9:
        /*003c*/ 	.byte	0x04, 0x11
        /*003e*/ 	.short	(.L_11 - .L_10)
	.align		4
.L_10:
        /*0040*/ 	.word	index@(_Z7paddingPaS_)
        /*0044*/ 	.word	0x00000000


	//----- nvinfo : EIATTR_MIN_STACK_SIZE
	.align		4
.L_11:
        /*0048*/ 	.byte	0x04, 0x12
        /*004a*/ 	.short	(.L_13 - .L_12)
	.align		4
.L_12:
        /*004c*/ 	.word	index@(_Z7paddingPaS_)
        /*0050*/ 	.word	0x00000000


	//----- nvinfo : EIATTR_MIN_STACK_SIZE
	.align		4
.L_13:
        /*0054*/ 	.byte	0x04, 0x12
        /*0056*/ 	.short	(.L_15 - .L_14)
	.align		4
.L_14:
        /*0058*/ 	.word	index@(_Z8winogradPaPsS_)
        /*005c*/ 	.word	0x00000000


	//----- nvinfo : EIATTR_MIN_STACK_SIZE
	.align		4
.L_15:
        /*0060*/ 	.byte	0x04, 0x12
        /*0062*/ 	.short	(.L_17 - .L_16)
	.align		4
.L_16:
        /*0064*/ 	.word	index@(_Z4convPaS_S_)
        /*0068*/ 	.word	0x00000000
.L_17:


//--------------------- .nv.compat                --------------------------
	.section	.nv.compat,"",@"SHT_CUDA_COMPAT_INFO"
	.align	4
        /*0000*/ 	.byte	0x02, 0x09, 0x00, 0x00, 0x02, 0x02, 0x01, 0x00, 0x02, 0x05, 0x05, 0x00, 0x03, 0x07, 0x01, 0x01
        /*0010*/ 	.byte	0x02, 0x03, 0x00, 0x00, 0x02, 0x06, 0x01, 0x00, 0x04, 0x0b, 0x08, 0x00, 0x09, 0x00, 0x00, 0x00
        /*0020*/ 	.byte	0x00, 0x00, 0x00, 0x00


//--------------------- .nv.info._Z7paddingPaS_   --------------------------
	.section	.nv.info._Z7paddingPaS_,"",@"SHT_CUDA_INFO"
	.sectionflags	@""
	.align	4


	//----- nvinfo : EIATTR_CUDA_API_VERSION
	.align		4
        /*0000*/ 	.byte	0x04, 0x37
        /*0002*/ 	.short	(.L_19 - .L_18)
.L_18:
        /*0004*/ 	.word	0x00000082


	//----- nvinfo : EIATTR_KPARAM_INFO
	.align		4
.L_19:
        /*0008*/ 	.byte	0x04, 0x17
        /*000a*/ 	.short	(.L_21 - .L_20)
.L_20:
        /*000c*/ 	.word	0x00000000
        /*0010*/ 	.short	0x0001
        /*0012*/ 	.short	0x0008
        /*0014*/ 	.byte	0x00, 0xf5, 0x21, 0x00


	//----- nvinfo : EIATTR_KPARAM_INFO
	.align		4
.L_21:
        /*0018*/ 	.byte	0x04, 0x17
        /*001a*/ 	.short	(.L_23 - .L_22)
.L_22:
        /*001c*/ 	.word	0x00000000
        /*0020*/ 	.short	0x0000
        /*0022*/ 	.short	0x0000
        /*0024*/ 	.byte	0x00, 0xf5, 0x21, 0x00


	//----- nvinfo : EIATTR_SPARSE_MMA_MASK
	.align		4
.L_23:
        /*0028*/ 	.byte	0x03, 0x50
        /*002a*/ 	.short	0x0000


	//----- nvinfo : EIATTR_MAXREG_COUNT
	.align		4
        /*002c*/ 	.byte	0x03, 0x1b
        /*002e*/ 	.short	0x00ff


	//----- nvinfo : EIATTR_NUM_BARRIERS
	.align		4
        /*0030*/ 	.byte	0x02, 0x4c
        /*0032*/ 	.byte	0x01
	.zero		1


	//----- nvinfo : EIATTR_MERCURY_ISA_VERSION
	.align		4
        /*0034*/ 	.byte	0x03, 0x5f
        /*0036*/ 	.short	0x0101


	//----- nvinfo : EIATTR_VRC_CTA_INIT_COUNT
	.align		4
        /*0038*/ 	.byte	0x02, 0x4a
	.zero		1
	.zero		1


	//----- nvinfo : EIATTR_EXIT_INSTR_OFFSETS
	.align		4
        /*003c*/ 	.byte	0x04, 0x1c
        /*003e*/ 	.short	(.L_25 - .L_24)


	//   ....[0]....
.L_24:
        /*0040*/ 	.word	0x00000590


	//   ....[1]....
        /*0044*/ 	.word	0x000008d0


	//   ....[2]....
        /*0048*/ 	.word	0x00000ae0


	//----- nvinfo : EIATTR_CRS_STACK_SIZE
	.align		4
.L_25:
        /*004c*/ 	.byte	0x04, 0x1e
        /*004e*/ 	.short	(.L_27 - .L_26)
.L_26:
        /*0050*/ 	.word	0x00000000


	//----- nvinfo : EIATTR_CBANK_PARAM_SIZE
	.align		4
.L_27:
        /*0054*/ 	.byte	0x03, 0x19
        /*0056*/ 	.short	0x0010


	//----- nvinfo : EIATTR_PARAM_CBANK
	.align		4
        /*0058*/ 	.byte	0x04, 0x0a
        /*005a*/ 	.short	(.L_29 - .L_28)
	.align		4
.L_28:
        /*005c*/ 	.word	index@(.nv.constant0._Z7paddingPaS_)
        /*0060*/ 	.short	0x0380
        /*0062*/ 	.short	0x0010


	//----- nvinfo : EIATTR_SW_WAR
	.align		4
.L_29:
        /*0064*/ 	.byte	0x04, 0x36
        /*0066*/ 	.short	(.L_31 - .L_30)
.L_30:
        /*0068*/ 	.word	0x00000008
.L_31:


//--------------------- .nv.info._Z8winogradPaPsS_ --------------------------
	.section	.nv.info._Z8winogradPaPsS_,"",@"SHT_CUDA_INFO"
	.sectionflags	@""
	.align	4


	//----- nvinfo : EIATTR_CUDA_API_VERSION
	.align		4
        /*0000*/ 	.byte	0x04, 0x37
        /*0002*/ 	.short	(.L_33 - .L_32)
.L_32:
        /*0004*/ 	.word	0x00000082


	//----- nvinfo : EIATTR_KPARAM_INFO
	.align		4
.L_33:
        /*0008*/ 	.byte	0x04, 0x17
        /*000a*/ 	.short	(.L_35 - .L_34)
.L_34:
        /*000c*/ 	.word	0x00000000
        /*0010*/ 	.short	0x0002
        /*0012*/ 	.short	0x0010
        /*0014*/ 	.byte	0x00, 0xf5, 0x21, 0x00


	//----- nvinfo : EIATTR_KPARAM_INFO
	.align		4
.L_35:
        /*0018*/ 	.byte	0x04, 0x17
        /*001a*/ 	.short	(.L_37 - .L_36)
.L_36:
        /*001c*/ 	.word	0x00000000
        /*0020*/ 	.short	0x0001
        /*0022*/ 	.short	0x0008
        /*0024*/ 	.byte	0x00, 0xf5, 0x21, 0x00


	//----- nvinfo : EIATTR_KPARAM_INFO
	.align		4
.L_37:
        /*0028*/ 	.byte	0x04, 0x17
        /*002a*/ 	.short	(.L_39 - .L_38)
.L_38:
        /*002c*/ 	.word	0x00000000
        /*0030*/ 	.short	0x0000
        /*0032*/ 	.short	0x0000
        /*0034*/ 	.byte	0x00, 0xf5, 0x21, 0x00


	//----- nvinfo : EIATTR_SPARSE_MMA_MASK
	.align		4
.L_39:
        /*0038*/ 	.byte	0x03, 0x50
        /*003a*/ 	.short	0x0000


	//----- nvinfo : EIATTR_MAXREG_COUNT
	.align		4
        /*003c*/ 	.byte	0x03, 0x1b
        /*003e*/ 	.short	0x00ff


	//----- nvinfo : EIATTR_NUM_BARRIERS
	.align		4
        /*0040*/ 	.byte	0x02, 0x4c
        /*0042*/ 	.byte	0x01
	.zero		1


	//----- nvinfo : EIATTR_MERCURY_ISA_VERSION
	.align		4
        /*0044*/ 	.byte	0x03, 0x5f
        /*0046*/ 	.short	0x0101


	//----- nvinfo : EIATTR_VRC_CTA_INIT_COUNT
	.align		4
        /*0048*/ 	.byte	0x02, 0x4a
	.zero		1
	.zero		1


	//----- nvinfo : EIATTR_EXIT_INSTR_OFFSETS
	.align		4
        /*004c*/ 	.byte	0x04, 0x1c
        /*004e*/ 	.short	(.L_41 - .L_40)


	//   ....[0]....
.L_40:
        /*0050*/ 	.word	0x00001260


	//----- nvinfo : EIATTR_CBANK_PARAM_SIZE
	.align		4
.L_41:
        /*0054*/ 	.byte	0x03, 0x19
        /*0056*/ 	.short	0x0018


	//----- nvinfo : EIATTR_PARAM_CBANK
	.align		4
        /*0058*/ 	.byte	0x04, 0x0a
        /*005a*/ 	.short	(.L_43 - .L_42)
	.align		4
.L_42:
        /*005c*/ 	.word	index@(.nv.constant0._Z8winogradPaPsS_)
        /*0060*/ 	.short	0x0380
        /*0062*/ 	.short	0x0018


	//----- nvinfo : EIATTR_SW_WAR
	.align		4
.L_43:
        /*0064*/ 	.byte	0x04, 0x36
        /*0066*/ 	.short	(.L_45 - .L_44)
.L_44:
        /*0068*/ 	.word	0x00000008
.L_45:


//--------------------- .nv.info._Z4convPaS_S_    --------------------------
	.section	.nv.info._Z4convPaS_S_,"",@"SHT_CUDA_INFO"
	.sectionflags	@""
	.align	4


	//----- nvinfo : EIATTR_CUDA_API_VERSION
	.align		4
        /*0000*/ 	.byte	0x04, 0x37
        /*0002*/ 	.short	(.L_47 - .L_46)
.L_46:
        /*0004*/ 	.word	0x00000082


	//----- nvinfo : EIATTR_KPARAM_INFO
	.align		4
.L_47:
        /*0008*/ 	.byte	0x04, 0x17
        /*000a*/ 	.short	(.L_49 - .L_48)
.L_48:
        /*000c*/ 	.word	0x00000000
        /*0010*/ 	.short	0x0002
        /*0012*/ 	.short	0x0010
        /*0014*/ 	.byte	0x00, 0xf5, 0x21, 0x00


	//----- nvinfo : EIATTR_KPARAM_INFO
	.align		4
.L_49:
        /*0018*/ 	.byte	0x04, 0x17
        /*001a*/ 	.short	(.L_51 - .L_50)
.L_50:
        /*001c*/ 	.word	0x00000000
        /*0020*/ 	.short	0x0001
        /*0022*/ 	.short	0x0008
        /*0024*/ 	.byte	0x00, 0xf5, 0x21, 0x00


	//----- nvinfo : EIATTR_KPARAM_INFO
	.align		4
.L_51:
        /*0028*/ 	.byte	0x04, 0x17
        /*002a*/ 	.short	(.L_53 - .L_52)
.L_52:
        /*002c*/ 	.word	0x00000000
        /*0030*/ 	.short	0x0000
        /*0032*/ 	.short	0x0000
        /*0034*/ 	.byte	0x00, 0xf5, 0x21, 0x00


	//----- nvinfo : EIATTR_SPARSE_MMA_MASK
	.align		4
.L_53:
        /*0038*/ 	.byte	0x03, 0x50
        /*003a*/ 	.short	0x0000


	//----- nvinfo : EIATTR_MAXREG_COUNT
	.align		4
        /*003c*/ 	.byte	0x03, 0x1b
        /*003e*/ 	.short	0x00ff


	//----- nvinfo : EIATTR_NUM_BARRIERS
	.align		4
        /*0040*/ 	.byte	0x02, 0x4c
        /*0042*/ 	.byte	0x01
	.zero		1


	//----- nvinfo : EIATTR_MERCURY_ISA_VERSION
	.align		4
        /*0044*/ 	.byte	0x03, 0x5f
        /*0046*/ 	.short	0x0101


	//----- nvinfo : EIATTR_VRC_CTA_INIT_COUNT
	.align		4
        /*0048*/ 	.byte	0x02, 0x4a
	.zero		1
	.zero		1


	//----- nvinfo : EIATTR_EXIT_INSTR_OFFSETS
	.align		4
        /*004c*/ 	.byte	0x04, 0x1c
        /*004e*/ 	.short	(.L_55 - .L_54)


	//   ....[0]....
.L_54:
        /*0050*/ 	.word	0x00001f10


	//   ....[1]....
        /*0054*/ 	.word	0x000022e0


	//   ....[2]....
        /*0058*/ 	.word	0x000027b0


	//----- nvinfo : EIATTR_CRS_STACK_SIZE
	.align		4
.L_55:
        /*005c*/ 	.byte	0x04, 0x1e
        /*005e*/ 	.short	(.L_57 - .L_56)
.L_56:
        /*0060*/ 	.word	0x00000000


	//----- nvinfo : EIATTR_CBANK_PARAM_SIZE
	.align		4
.L_57:
        /*0064*/ 	.byte	0x03, 0x19
        /*0066*/ 	.short	0x0018


	//----- nvinfo : EIATTR_PARAM_CBANK
	.align		4
        /*0068*/ 	.byte	0x04, 0x0a
        /*006a*/ 	.short	(.L_59 - .L_58)
	.align		4
.L_58:
        /*006c*/ 	.word	index@(.nv.constant0._Z4convPaS_S_)
        /*0070*/ 	.short	0x0380
        /*0072*/ 	.short	0x0018


	//----- nvinfo : EIATTR_SW_WAR
	.align		4
.L_59:
        /*0074*/ 	.byte	0x04, 0x36
        /*0076*/ 	.short	(.L_61 - .L_60)
.L_60:
        /*0078*/ 	.word	0x00000008
.L_61:


//--------------------- .nv.callgraph             --------------------------
	.section	.nv.callgraph,"",@"SHT_CUDA_CALLGRAPH"
	.align	4
	.sectionentsize	8
	.align		4
        /*0000*/ 	.word	0x00000000
	.align		4
        /*0004*/ 	.word	0xffffffff
	.align		4
        /*0008*/ 	.word	0x00000000
	.align		4
        /*000c*/ 	.word	0xfffffffe
	.align		4
        /*0010*/ 	.word	0x00000000
	.align		4
        /*0014*/ 	.word	0xfffffffd
	.align		4
        /*0018*/ 	.word	0x00000000
	.align		4
        /*001c*/ 	.word	0xfffffffc


//--------------------- .text._Z7paddingPaS_      --------------------------
	.section	.text._Z7paddingPaS_,"ax",@progbits
	.align	128
        .global         _Z7paddingPaS_
        .type           _Z7paddingPaS_,@function
        .size           _Z7paddingPaS_,(.L_x_45 - _Z7paddingPaS_)
        .other          _Z7paddingPaS_,@"STO_CUDA_ENTRY STV_DEFAULT"
_Z7paddingPaS_:
.text._Z7paddingPaS_:
[----:B------:R-:W-:Y:S01]  /*0000*/  LDC R1, c[0x0][0x37c] ;  /* 0x0000df00ff017b82 */ /* 0x000fe20000000800 */
[----:B------:R-:W0:Y:S01]  /*0010*/  S2R R5, SR_TID.X ;  /* 0x0000000000057919 */ /* 0x000e220000002100 */
[----:B------:R-:W0:Y:S01]  /*0020*/  LDCU UR4, c[0x0][0x360] ;  /* 0x00006c00ff0477ac */ /* 0x000e220008000800 */
[----:B------:R-:W-:Y:S01]  /*0030*/  BSSY.RECONVERGENT B0, `(.L_x_0) ;  /* 0x0000047000007945 */ /* 0x000fe20003800200 */
[----:B------:R-:W0:Y:S01]  /*0040*/  S2R R2, SR_TID.Y ;  /* 0x0000000000027919 */ /* 0x000e220000002200 */
[----:B------:R-:W1:Y:S01]  /*0050*/  LDCU.64 UR10, c[0x0][0x358] ;  /* 0x00006b00ff0a77ac */ /* 0x000e620008000a00 */
[----:B------:R-:W2:Y:S01]  /*0060*/  S2R R3, SR_CTAID.X ;  /* 0x0000000000037919 */ /* 0x000ea20000002500 */
[----:B0-----:R-:W-:-:S05]  /*0070*/  IMAD R0, R2, UR4, R5 ;  /* 0x0000000402007c24 */ /* 0x001fca000f8e0205 */
[----:B------:R-:W-:-:S13]  /*0080*/  ISETP.GT.U32.AND P0, PT, R0, 0x483, PT ;  /* 0x000004830000780c */ /* 0x000fda0003f04070 */
[----:B-12---:R-:W-:Y:S05]  /*0090*/  @P0 BRA `(.L_x_1) ;  /* 0x0000000400000947 */ /* 0x006fea0003800000 */
[----:B------:R-:W0:Y:S01]  /*00a0*/  LDC R7, c[0x0][0x364] ;  /* 0x0000d900ff077b82 */ /* 0x000e220000000800 */
[----:B------:R-:W-:Y:S01]  /*00b0*/  BSSY.RECONVERGENT B1, `(.L_x_2) ;  /* 0x000002c000017945 */ /* 0x000fe20003800200 */
[----:B0-----:R-:W-:-:S04]  /*00c0*/  IMAD R7, R7, UR4, RZ ;  /* 0x0000000407077c24 */ /* 0x001fc8000f8e02ff */
[----:B------:R-:W0:Y:S01]  /*00d0*/  I2F.U32.RP R10, R7 ;  /* 0x00000007000a7306 */ /* 0x000e220000209000 */
[--C-:B------:R-:W-:Y:S01]  /*00e0*/  IMAD.IADD R4, R0, 0x1, R7.reuse ;  /* 0x0000000100047824 */ /* 0x100fe200078e0207 */
[----:B------:R-:W-:Y:S01]  /*00f0*/  ISETP.NE.U32.AND P2, PT, R7, RZ, PT ;  /* 0x000000ff0700720c */ /* 0x000fe20003f45070 */
[----:B------:R-:W-:-:S03]  /*0100*/  IMAD.MOV R13, RZ, RZ, -R7 ;  /* 0x000000ffff0d7224 */ /* 0x000fc600078e0a07 */
[C---:B------:R-:W-:Y:S02]  /*0110*/  ISETP.GE.U32.AND P0, PT, R4.reuse, 0x484, PT ;  /* 0x000004840400780c */ /* 0x040fe40003f06070 */
[----:B------:R-:W-:Y:S02]  /*0120*/  VIMNMX.U32 R11, PT, PT, R4, 0x484, !PT ;  /* 0x00000484040b7848 */ /* 0x000fe40007fe0000 */
[----:B------:R-:W-:-:S04]  /*0130*/  SEL R6, RZ, 0x1, P0 ;  /* 0x00000001ff067807 */ /* 0x000fc80000000000 */
[----:B------:R-:W-:Y:S01]  /*0140*/  IADD3 R4, PT, PT, R11, -R4, -R6 ;  /* 0x800000040b047210 */ /* 0x000fe20007ffe806 */
[----:B0-----:R-:W0:Y:S02]  /*0150*/  MUFU.RCP R10, R10 ;  /* 0x0000000a000a7308 */ /* 0x001e240000001000 */
[----:B0-----:R-:W-:-:S06]  /*0160*/  VIADD R8, R10, 0xffffffe ;  /* 0x0ffffffe0a087836 */ /* 0x001fcc0000000000 */
[----:B------:R0:W1:Y:S02]  /*0170*/  F2I.FTZ.U32.TRUNC.NTZ R9, R8 ;  /* 0x0000000800097305 */ /* 0x000064000021f000 */
[----:B0-----:R-:W-:Y:S02]  /*0180*/  HFMA2 R8, -RZ, RZ, 0, 0 ;  /* 0x00000000ff087431 */ /* 0x001fe400000001ff */
[----:B-1----:R-:W-:-:S04]  /*0190*/  IMAD R13, R13, R9, RZ ;  /* 0x000000090d0d7224 */ /* 0x002fc800078e02ff */
[----:B------:R-:W-:-:S06]  /*01a0*/  IMAD.HI.U32 R9, R9, R13, R8 ;  /* 0x0000000d09097227 */ /* 0x000fcc00078e0008 */
[----:B------:R-:W-:-:S04]  /*01b0*/  IMAD.HI.U32 R9, R9, R4, RZ ;  /* 0x0000000409097227 */ /* 0x000fc800078e00ff */
[----:B------:R-:W-:-:S04]  /*01c0*/  IMAD.MOV R8, RZ, RZ, -R9 ;  /* 0x000000ffff087224 */ /* 0x000fc800078e0a09 */
[----:B------:R-:W-:-:S05]  /*01d0*/  IMAD R4, R7, R8, R4 ;  /* 0x0000000807047224 */ /* 0x000fca00078e0204 */
[----:B------:R-:W-:-:S13]  /*01e0*/  ISETP.GE.U32.AND P0, PT, R4, R7, PT ;  /* 0x000000070400720c */ /* 0x000fda0003f06070 */
[----:B------:R-:W-:Y:S02]  /*01f0*/  @P0 IMAD.IADD R4, R4, 0x1, -R7 ;  /* 0x0000000104040824 */ /* 0x000fe400078e0a07 */
[----:B------:R-:W-:-:S03]  /*0200*/  @P0 VIADD R9, R9, 0x1 ;  /* 0x0000000109090836 */ /* 0x000fc60000000000 */
[----:B------:R-:W-:-:S13]  /*0210*/  ISETP.GE.U32.AND P1, PT, R4, R7, PT ;  /* 0x000000070400720c */ /* 0x000fda0003f26070 */
[----:B------:R-:W-:Y:S02]  /*0220*/  @P1 IADD3 R9, PT, PT, R9, 0x1, RZ ;  /* 0x0000000109091810 */ /* 0x000fe40007ffe0ff */
[----:B------:R-:W-:-:S05]  /*0230*/  @!P2 LOP3.LUT R9, RZ, R7, RZ, 0x33, !PT ;  /* 0x00000007ff09a212 */ /* 0x000fca00078e33ff */
[----:B------:R-:W-:-:S05]  /*0240*/  IMAD.IADD R6, R6, 0x1, R9 ;  /* 0x0000000106067824 */ /* 0x000fca00078e0209 */
[C---:B------:R-:W-:Y:S02]  /*0250*/  LOP3.LUT R4, R6.reuse, 0x3, RZ, 0xc0, !PT ;  /* 0x0000000306047812 */ /* 0x040fe400078ec0ff */
[----:B------:R-:W-:Y:S02]  /*0260*/  ISETP.GE.U32.AND P1, PT, R6, 0x3, PT ;  /* 0x000000030600780c */ /* 0x000fe40003f26070 */
[----:B------:R-:W-:Y:S01]  /*0270*/  ISETP.NE.AND P0, PT, R4, 0x3, PT ;  /* 0x000000030400780c */ /* 0x000fe20003f05270 */
[----:B------:R-:W-:-:S12]  /*0280*/  IMAD.MOV.U32 R4, RZ, RZ, R0 ;  /* 0x000000ffff047224 */ /* 0x000fd800078e0000 */
[----:B------:R-:W-:Y:S05]  /*0290*/  @!P0 BRA `(.L_x_3) ;  /* 0x0000000000348947 */ /* 0x000fea0003800000 */
[----:B------:R-:W0:Y:S01]  /*02a0*/  S2R R9, SR_CgaCtaId ;  /* 0x0000000000097919 */ /* 0x000e220000008800 */
[----:B------:R-:W-:Y:S01]  /*02b0*/  VIADD R4, R6, 0x1 ;  /* 0x0000000106047836 */ /* 0x000fe20000000000 */
[----:B------:R-:W-:-:S04]  /*02c0*/  MOV R8, 0x400 ;  /* 0x0000040000087802 */ /* 0x000fc80000000f00 */
[----:B------:R-:W-:Y:S02]  /*02d0*/  LOP3.LUT R6, R4, 0x3, RZ, 0xc0, !PT ;  /* 0x0000000304067812 */ /* 0x000fe400078ec0ff */
[----:B------:R-:W-:-:S03]  /*02e0*/  MOV R4, R0 ;  /* 0x0000000000047202 */ /* 0x000fc60000000f00 */
[----:B------:R-:W-:Y:S01]  /*02f0*/  IMAD.MOV R6, RZ, RZ, -R6 ;  /* 0x000000ffff067224 */ /* 0x000fe200078e0a06 */
[----:B0-----:R-:W-:-:S07]  /*0300*/  LEA R9, R9, R8, 0x18 ;  /* 0x0000000809097211 */ /* 0x001fce00078ec0ff */
.L_x_4:
[----:B------:R-:W-:Y:S01]  /*0310*/  IMAD.IADD R8, R9, 0x1, R4 ;  /* 0x0000000109087824 */ /* 0x000fe200078e0204 */
[----:B------:R-:W-:Y:S01]  /*0320*/  IADD3 R4, PT, PT, R7, R4, RZ ;  /* 0x0000000407047210 */ /* 0x000fe20007ffe0ff */
[----:B------:R-:W-:-:S03]  /*0330*/  VIADD R6, R6, 0x1 ;  /* 0x0000000106067836 */ /* 0x000fc60000000000 */
[----:B------:R0:W-:Y:S02]  /*0340*/  STS.U8 [R8], RZ ;  /* 0x000000ff08007388 */ /* 0x0001e40000000000 */
[----:B------:R-:W-:-:S13]  /*0350*/  ISETP.NE.AND P0, PT, R6, RZ, PT ;  /* 0x000000ff0600720c */ /* 0x000fda0003f05270 */
[----:B0-----:R-:W-:Y:S05]  /*0360*/  @P0 BRA `(.L_x_4) ;  /* 0xfffffffc00e80947 */ /* 0x001fea000383ffff */
.L_x_3:
[----:B------:R-:W-:Y:S05]  /*0370*/  BSYNC.RECONVERGENT B1 ;  /* 0x0000000000017941 */ /* 0x000fea0003800200 */
.L_x_2:
[----:B------:R-:W-:Y:S05]  /*0380*/  @!P1 BRA `(.L_x_1) ;  /* 0x0000000000449947 */ /* 0x000fea0003800000 */
[----:B------:R-:W0:Y:S01]  /*0390*/  S2R R9, SR_CgaCtaId ;  /* 0x0000000000097919 */ /* 0x000e220000008800 */
[----:B------:R-:W-:-:S04]  /*03a0*/  MOV R6, 0x400 ;  /* 0x0000040000067802 */ /* 0x000fc80000000f00 */
[----:B0-----:R-:W-:-:S05]  /*03b0*/  LEA R12, R9, R6, 0x18 ;  /* 0x00000006090c7211 */ /* 0x001fca00078ec0ff */
[C-C-:B------:R-:W-:Y:S02]  /*03c0*/  IMAD.IADD R9, R7.reuse, 0x1, R12.reuse ;  /* 0x0000000107097824 */ /* 0x140fe400078e020c */
[C-C-:B------:R-:W-:Y:S02]  /*03d0*/  IMAD R11, R7.reuse, 0x2, R12.reuse ;  /* 0x00000002070b7824 */ /* 0x140fe400078e020c */
[----:B------:R-:W-:-:S07]  /*03e0*/  IMAD R13, R7, 0x3, R12 ;  /* 0x00000003070d7824 */ /* 0x000fce00078e020c */
.L_x_5:
[--C-:B0-----:R-:W-:Y:S01]  /*03f0*/  IMAD.IADD R14, R12, 0x1, R4.reuse ;  /* 0x000000010c0e7824 */ /* 0x101fe200078e0204 */
[----:B------:R-:W-:Y:S01]  /*0400*/  IADD3 R6, PT, PT, R9, R4, RZ ;  /* 0x0000000409067210 */ /* 0x000fe20007ffe0ff */
[--C-:B------:R-:W-:Y:S02]  /*0410*/  IMAD.IADD R8, R11, 0x1, R4.reuse ;  /* 0x000000010b087824 */ /* 0x100fe400078e0204 */
[--C-:B------:R-:W-:Y:S01]  /*0420*/  IMAD.IADD R10, R13, 0x1, R4.reuse ;  /* 0x000000010d0a7824 */ /* 0x100fe200078e0204 */
[----:B------:R0:W-:Y:S01]  /*0430*/  STS.U8 [R14], RZ ;  /* 0x000000ff0e007388 */ /* 0x0001e20000000000 */
[----:B------:R-:W-:-:S03]  /*0440*/  IMAD R4, R7, 0x4, R4 ;  /* 0x0000000407047824 */ /* 0x000fc600078e0204 */
[----:B------:R0:W-:Y:S02]  /*0450*/  STS.U8 [R6], RZ ;  /* 0x000000ff06007388 */ /* 0x0001e40000000000 */
[----:B------:R-:W-:Y:S02]  /*0460*/  ISETP.GE.U32.AND P0, PT, R4, 0x484, PT ;  /* 0x000004840400780c */ /* 0x000fe40003f06070 */
[----:B------:R0:W-:Y:S04]  /*0470*/  STS.U8 [R8], RZ ;  /* 0x000000ff08007388 */ /* 0x0001e80000000000 */
[----:B------:R0:W-:Y:S07]  /*0480*/  STS.U8 [R10], RZ ;  /* 0x000000ff0a007388 */ /* 0x0001ee0000000000 */
[----:B------:R-:W-:Y:S05]  /*0490*/  @!P0 BRA `(.L_x_5) ;  /* 0xfffffffc00d48947 */ /* 0x000fea000383ffff */
.L_x_1:
[----:B------:R-:W-:Y:S05]  /*04a0*/  BSYNC.RECONVERGENT B0 ;  /* 0x0000000000007941 */ /* 0x000fea0003800200 */
.L_x_0:
[----:B------:R-:W1:Y:S01]  /*04b0*/  LDCU.64 UR6, c[0x0][0x380] ;  /* 0x00007000ff0677ac */ /* 0x000e620008000a00 */
[----:B0-----:R-:W-:-:S05]  /*04c0*/  LEA R6, R2, R5, 0x5 ;  /* 0x0000000502067211 */ /* 0x001fca00078e28ff */
[----:B------:R-:W-:Y:S01]  /*04d0*/  IMAD R4, R3, 0x400, R6 ;  /* 0x0000040003047824 */ /* 0x000fe200078e0206 */
[----:B------:R-:W-:Y:S04]  /*04e0*/  BAR.SYNC.DEFER_BLOCKING 0x0 ;  /* 0x0000000000007b1d */ /* 0x000fe80000010000 */
[----:B-1----:R-:W-:-:S05]  /*04f0*/  IADD3 R4, P0, PT, R4, UR6, RZ ;  /* 0x0000000604047c10 */ /* 0x002fca000ff1e0ff */
[----:B------:R-:W-:-:S05]  /*0500*/  IMAD.X R5, RZ, RZ, UR7, P0 ;  /* 0x00000007ff057e24 */ /* 0x000fca00080e06ff */
[----:B------:R-:W2:Y:S01]  /*0510*/  LDG.E.U8 R4, desc[UR10][R4.64] ;  /* 0x0000000a04047981 */ /* 0x000ea2000c1e1100 */
[----:B------:R-:W0:Y:S01]  /*0520*/  S2UR UR6, SR_CgaCtaId ;  /* 0x00000000000679c3 */ /* 0x000e220000008800 */
[----:B------:R-:W-:Y:S01]  /*0530*/  UMOV UR5, 0x400 ;  /* 0x0000040000057882 */ /* 0x000fe20000000000 */
[----:B------:R-:W-:Y:S01]  /*0540*/  IMAD R7, R2, 0x2, R6 ;  /* 0x0000000202077824 */ /* 0x000fe200078e0206 */
[----:B------:R-:W-:Y:S01]  /*0550*/  ISETP.GT.U32.AND P0, PT, R0, 0x483, PT ;  /* 0x000004830000780c */ /* 0x000fe20003f04070 */
[----:B0-----:R-:W-:-:S09]  /*0560*/  ULEA UR5, UR6, UR5, 0x18 ;  /* 0x0000000506057291 */ /* 0x001fd2000f8ec0ff */
[----:B--2---:R0:W-:Y:S01]  /*0570*/  STS.U8 [R7+UR5+0x23], R4 ;  /* 0x0000230407007988 */ /* 0x0041e20008000005 */
[----:B------:R-:W-:Y:S06]  /*0580*/  BAR.SYNC.DEFER_BLOCKING 0x0 ;  /* 0x0000000000007b1d */ /* 0x000fec0000010000 */
[----:B------:R-:W-:Y:S05]  /*0590*/  @P0 EXIT ;  /* 0x000000000000094d */ /* 0x000fea0003800000 */
[----:B------:R-:W1:Y:S01]  /*05a0*/  LDCU UR6, c[0x0][0x364] ;  /* 0x00006c80ff0677ac */ /* 0x000e620008000800 */
[----:B------:R-:W-:Y:S01]  /*05b0*/  BSSY.RECONVERGENT B0, `(.L_x_6) ;  /* 0x0000031000007945 */ /* 0x000fe20003800200 */
[----:B-1----:R-:W-:-:S06]  /*05c0*/  UIMAD UR4, UR4, UR6, URZ ;  /* 0x00000006040472a4 */ /* 0x002fcc000f8e02ff */
[----:B------:R-:W-:Y:S01]  /*05d0*/  VIADD R2, R0, UR4 ;  /* 0x0000000400027c36 */ /* 0x000fe20008000000 */
[----:B------:R-:W-:Y:S01]  /*05e0*/  ISETP.NE.U32.AND P2, PT, RZ, UR4, PT ;  /* 0x00000004ff007c0c */ /* 0x000fe2000bf45070 */
[----:B------:R-:W-:Y:S01]  /*05f0*/  IMAD R9, RZ, RZ, -UR4 ;  /* 0x80000004ff097e24 */ /* 0x000fe2000f8e02ff */
[----:B------:R-:W1:Y:S02]  /*0600*/  I2F.U32.RP R8, UR4 ;  /* 0x0000000400087d06 */ /* 0x000e640008209000 */
[C---:B------:R-:W-:Y:S02]  /*0610*/  ISETP.GE.U32.AND P0, PT, R2.reuse, 0x484, PT ;  /* 0x000004840200780c */ /* 0x040fe40003f06070 */
[----:B0-----:R-:W-:Y:S02]  /*0620*/  VIMNMX.U32 R7, PT, PT, R2, 0x484, !PT ;  /* 0x0000048402077848 */ /* 0x001fe40007fe0000 */
[----:B------:R-:W-:-:S04]  /*0630*/  SEL R6, RZ, 0x1, P0 ;  /* 0x00000001ff067807 */ /* 0x000fc80000000000 */
[----:B------:R-:W-:Y:S01]  /*0640*/  IADD3 R7, PT, PT, R7, -R2, -R6 ;  /* 0x8000000207077210 */ /* 0x000fe20007ffe806 */
[----:B-1----:R-:W0:Y:S02]  /*0650*/  MUFU.RCP R8, R8 ;  /* 0x0000000800087308 */ /* 0x002e240000001000 */
[----:B0-----:R-:W-:-:S06]  /*0660*/  IADD3 R4, PT, PT, R8, 0xffffffe, RZ ;  /* 0x0ffffffe08047810 */ /* 0x001fcc0007ffe0ff */
[----:B------:R0:W1:Y:S02]  /*0670*/  F2I.FTZ.U32.TRUNC.NTZ R5, R4 ;  /* 0x0000000400057305 */ /* 0x000064000021f000 */
[----:B0-----:R-:W-:Y:S01]  /*0680*/  MOV R4, RZ ;  /* 0x000000ff00047202 */ /* 0x001fe20000000f00 */
[----:B-1----:R-:W-:-:S04]  /*0690*/  IMAD R9, R9, R5, RZ ;  /* 0x0000000509097224 */ /* 0x002fc800078e02ff */
[----:B------:R-:W-:-:S06]  /*06a0*/  IMAD.HI.U32 R8, R5, R9, R4 ;  /* 0x0000000905087227 */ /* 0x000fcc00078e0004 */
[----:B------:R-:W-:-:S04]  /*06b0*/  IMAD.HI.U32 R5, R8, R7, RZ ;  /* 0x0000000708057227 */ /* 0x000fc800078e00ff */
[----:B------:R-:W-:-:S04]  /*06c0*/  IMAD.MOV R2, RZ, RZ, -R5 ;  /* 0x000000ffff027224 */ /* 0x000fc800078e0a05 */
[----:B------:R-:W-:-:S05]  /*06d0*/  IMAD R7, R2, UR4, R7 ;  /* 0x0000000402077c24 */ /* 0x000fca000f8e0207 */
[----:B------:R-:W-:-:S13]  /*06e0*/  ISETP.GE.U32.AND P0, PT, R7, UR4, PT ;  /* 0x0000000407007c0c */ /* 0x000fda000bf06070 */
[----:B------:R-:W-:Y:S01]  /*06f0*/  @P0 VIADD R7, R7, -UR4 ;  /* 0x8000000407070c36 */ /* 0x000fe20008000000 */
[----:B------:R-:W-:-:S04]  /*0700*/  @P0 IADD3 R5, PT, PT, R5, 0x1, RZ ;  /* 0x0000000105050810 */ /* 0x000fc80007ffe0ff */
[----:B------:R-:W-:-:S13]  /*0710*/  ISETP.GE.U32.AND P1, PT, R7, UR4, PT ;  /* 0x0000000407007c0c */ /* 0x000fda000bf26070 */
[----:B------:R-:W-:Y:S01]  /*0720*/  @P1 VIADD R5, R5, 0x1 ;  /* 0x0000000105051836 */ /* 0x000fe20000000000 */
[----:B------:R-:W-:-:S05]  /*0730*/  @!P2 LOP3.LUT R5, RZ, UR4, RZ, 0x33, !PT ;  /* 0x00000004ff05ac12 */ /* 0x000fca000f8e33ff */
[----:B------:R-:W-:-:S05]  /*0740*/  IMAD.IADD R4, R6, 0x1, R5 ;  /* 0x0000000106047824 */ /* 0x000fca00078e0205 */
[C---:B------:R-:W-:Y:S02]  /*0750*/  LOP3.LUT R2, R4.reuse, 0x3, RZ, 0xc0, !PT ;  /* 0x0000000304027812 */ /* 0x040fe400078ec0ff */
[----:B------:R-:W-:Y:S02]  /*0760*/  ISETP.GE.U32.AND P0, PT, R4, 0x3, PT ;  /* 0x000000030400780c */ /* 0x000fe40003f06070 */
[----:B------:R-:W-:-:S13]  /*0770*/  ISETP.NE.AND P1, PT, R2, 0x3, PT ;  /* 0x000000030200780c */ /* 0x000fda0003f25270 */
[----:B------:R-:W-:Y:S05]  /*0780*/  @!P1 BRA `(.L_x_7) ;  /* 0x00000000004c9947 */ /* 0x000fea0003800000 */
[----:B------:R-:W0:Y:S01]  /*0790*/  LDC R5, c[0x0][0x360] ;  /* 0x0000d800ff057b82 */ /* 0x000e220000000800 */
[----:B------:R-:W1:Y:S01]  /*07a0*/  LDCU.64 UR8, c[0x0][0x388] ;  /* 0x00007100ff0877ac */ /* 0x000e620008000a00 */
[----:B------:R-:W-:Y:S01]  /*07b0*/  IMAD R2, R3, 0x484, R0 ;  /* 0x0000048403027824 */ /* 0x000fe200078e0200 */
[----:B------:R-:W-:-:S04]  /*07c0*/  IADD3 R4, PT, PT, R4, 0x1, RZ ;  /* 0x0000000104047810 */ /* 0x000fc80007ffe0ff */
[----:B-1----:R-:W-:Y:S02]  /*07d0*/  IADD3 R11, P1, PT, R2, UR8, RZ ;  /* 0x00000008020b7c10 */ /* 0x002fe4000ff3e0ff */
[----:B------:R-:W-:Y:S01]  /*07e0*/  LOP3.LUT R2, R4, 0x3, RZ, 0xc0, !PT ;  /* 0x0000000304027812 */ /* 0x000fe200078ec0ff */
[----:B0-----:R-:W-:-:S04]  /*07f0*/  IMAD.WIDE.U32 R4, R5, UR6, RZ ;  /* 0x0000000605047c25 */ /* 0x001fc8000f8e00ff */
[----:B------:R-:W-:Y:S02]  /*0800*/  IMAD.X R8, RZ, RZ, UR9, P1 ;  /* 0x00000009ff087e24 */ /* 0x000fe400088e06ff */
[----:B------:R-:W-:-:S07]  /*0810*/  IMAD.MOV R2, RZ, RZ, -R2 ;  /* 0x000000ffff027224 */ /* 0x000fce00078e0a02 */
.L_x_8:
[----:B0-----:R0:W1:Y:S01]  /*0820*/  LDS.U8 R9, [R0+UR5] ;  /* 0x0000000500097984 */ /* 0x0010620008000000 */
[-C--:B------:R-:W-:Y:S01]  /*0830*/  MOV R6, R11.reuse ;  /* 0x0000000b00067202 */ /* 0x080fe20000000f00 */
[----:B------:R-:W-:Y:S01]  /*0840*/  IMAD.MOV.U32 R7, RZ, RZ, R8 ;  /* 0x000000ffff077224 */ /* 0x000fe200078e0008 */
[----:B------:R-:W-:Y:S01]  /*0850*/  IADD3 R11, P2, PT, R4, R11, RZ ;  /* 0x0000000b040b7210 */ /* 0x000fe20007f5e0ff */
[----:B------:R-:W-:Y:S01]  /*0860*/  VIADD R2, R2, 0x1 ;  /* 0x0000000102027836 */ /* 0x000fe20000000000 */
[----:B0-----:R-:W-:-:S03]  /*0870*/  IADD3 R0, PT, PT, R0, UR4, RZ ;  /* 0x0000000400007c10 */ /* 0x001fc6000fffe0ff */
[----:B------:R-:W-:Y:S01]  /*0880*/  IMAD.X R8, R5, 0x1, R8, P2 ;  /* 0x0000000105087824 */ /* 0x000fe200010e0608 */
[----:B------:R-:W-:Y:S01]  /*0890*/  ISETP.NE.AND P1, PT, R2, RZ, PT ;  /* 0x000000ff0200720c */ /* 0x000fe20003f25270 */
[----:B-1----:R0:W-:-:S12]  /*08a0*/  STG.E.U8 desc[UR10][R6.64], R9 ;  /* 0x0000000906007986 */ /* 0x0021d8000c10110a */
[----:B------:R-:W-:Y:S05]  /*08b0*/  @P1 BRA `(.L_x_8) ;  /* 0xfffffffc00d81947 */ /* 0x000fea000383ffff */
.L_x_7:
[----:B------:R-:W-:Y:S05]  /*08c0*/  BSYNC.RECONVERGENT B0 ;  /* 0x0000000000007941 */ /* 0x000fea0003800200 */
.L_x_6:
[----:B------:R-:W-:Y:S05]  /*08d0*/  @!P0 EXIT ;  /* 0x000000000000894d */ /* 0x000fea0003800000 */
[----:B------:R-:W-:Y:S01]  /*08e0*/  IMAD R10, R3, 0x484, R0 ;  /* 0x00000484030a7824 */ /* 0x000fe200078e0200 */
[----:B------:R-:W1:Y:S01]  /*08f0*/  LDCU.64 UR12, c[0x0][0x388] ;  /* 0x00007100ff0c77ac */ /* 0x000e620008000a00 */
[----:B------:R-:W-:-:S03]  /*0900*/  IMAD.U32 R23, RZ, RZ, UR4 ;  /* 0x00000004ff177e24 */ /* 0x000fc6000f8e00ff */
[----:B------:R-:W-:Y:S01]  /*0910*/  IADD3 R11, PT, PT, R10, UR4, RZ ;  /* 0x000000040a0b7c10 */ /* 0x000fe2000fffe0ff */
[C-C-:B------:R-:W-:Y:S01]  /*0920*/  IMAD R12, R23.reuse, 0x2, R10.reuse ;  /* 0x00000002170c7824 */ /* 0x140fe200078e020a */
[----:B------:R-:W-:Y:S01]  /*0930*/  UIADD3 UR6, UPT, UPT, UR5, UR4, URZ ;  /* 0x0000000405067290 */ /* 0x000fe2000fffe0ff */
[----:B------:R-:W-:Y:S01]  /*0940*/  IMAD R13, R23, 0x3, R10 ;  /* 0x00000003170d7824 */ /* 0x000fe200078e020a */
[----:B------:R-:W-:Y:S02]  /*0950*/  ULEA UR7, UR4, UR5, 0x1 ;  /* 0x0000000504077291 */ /* 0x000fe4000f8e08ff */
[----:B------:R-:W-:-:S12]  /*0960*/  UIMAD UR8, UR4, 0x3, UR5 ;  /* 0x00000003040878a4 */ /* 0x000fd8000f8e0205 */
.L_x_9:
[----:B--2---:R-:W2:Y:S01]  /*0970*/  LDS.U8 R15, [R0+UR5] ;  /* 0x00000005000f7984 */ /* 0x004ea20008000000 */
[----:B-1----:R-:W-:Y:S01]  /*0980*/  IADD3 R2, P0, PT, R10, UR12, RZ ;  /* 0x0000000c0a027c10 */ /* 0x002fe2000ff1e0ff */
[----:B------:R-:W-:Y:S01]  /*0990*/  IMAD R10, R23, 0x4, R10 ;  /* 0x00000004170a7824 */ /* 0x000fe200078e020a */
[----:B------:R-:W-:Y:S01]  /*09a0*/  IADD3 R4, P1, PT, R11, UR12, RZ ;  /* 0x0000000c0b047c10 */ /* 0x000fe2000ff3e0ff */
[----:B------:R-:W1:Y:S01]  /*09b0*/  LDS.U8 R17, [R0+UR6] ;  /* 0x0000000600117984 */ /* 0x000e620008000000 */
[----:B0-----:R-:W-:Y:S01]  /*09c0*/  IADD3 R6, P2, PT, R12, UR12, RZ ;  /* 0x0000000c0c067c10 */ /* 0x001fe2000ff5e0ff */
[----:B------:R-:W-:Y:S01]  /*09d0*/  IMAD.X R3, RZ, RZ, UR13, P0 ;  /* 0x0000000dff037e24 */ /* 0x000fe200080e06ff */
[----:B------:R-:W-:Y:S01]  /*09e0*/  IADD3 R8, P3, PT, R13, UR12, RZ ;  /* 0x0000000c0d087c10 */ /* 0x000fe2000ff7e0ff */
[----:B------:R-:W0:Y:S01]  /*09f0*/  LDS.U8 R19, [R0+UR7] ;  /* 0x0000000700137984 */ /* 0x000e220008000000 */
[----:B------:R-:W-:Y:S01]  /*0a00*/  IADD3.X R5, PT, PT, RZ, UR13, RZ, P1, !PT ;  /* 0x0000000dff057c10 */ /* 0x000fe20008ffe4ff */
[----:B------:R-:W-:Y:S01]  /*0a10*/  IMAD.X R7, RZ, RZ, UR13, P2 ;  /* 0x0000000dff077e24 */ /* 0x000fe200090e06ff */
[----:B------:R-:W-:Y:S01]  /*0a20*/  LEA R13, R23, R13, 0x2 ;  /* 0x0000000d170d7211 */ /* 0x000fe200078e10ff */
[----:B------:R3:W4:Y:S01]  /*0a30*/  LDS.U8 R21, [R0+UR8] ;  /* 0x0000000800157984 */ /* 0x0007220008000000 */
[----:B------:R-:W-:-:S02]  /*0a40*/  IMAD.X R9, RZ, RZ, UR13, P3 ;  /* 0x0000000dff097e24 */ /* 0x000fc400098e06ff */
[C---:B------:R-:W-:Y:S02]  /*0a50*/  IMAD R11, R23.reuse, 0x4, R11 ;  /* 0x00000004170b7824 */ /* 0x040fe400078e020b */
[C---:B------:R-:W-:Y:S01]  /*0a60*/  IMAD R12, R23.reuse, 0x4, R12 ;  /* 0x00000004170c7824 */ /* 0x040fe200078e020c */
[----:B---3--:R-:W-:-:S04]  /*0a70*/  LEA R0, R23, R0, 0x2 ;  /* 0x0000000017007211 */ /* 0x008fc800078e10ff */
[----:B------:R-:W-:Y:S01]  /*0a80*/  ISETP.GE.U32.AND P0, PT, R0, 0x484, PT ;  /* 0x000004840000780c */ /* 0x000fe20003f06070 */
[----:B--2---:R2:W-:Y:S04]  /*0a90*/  STG.E.U8 desc[UR10][R2.64], R15 ;  /* 0x0000000f02007986 */ /* 0x0045e8000c10110a */
[----:B-1----:R2:W-:Y:S04]  /*0aa0*/  STG.E.U8 desc[UR10][R4.64], R17 ;  /* 0x0000001104007986 */ /* 0x0025e8000c10110a */
[----:B0-----:R2:W-:Y:S04]  /*0ab0*/  STG.E.U8 desc[UR10][R6.64], R19 ;  /* 0x0000001306007986 */ /* 0x0015e8000c10110a */
[----:B----4-:R2:W-:Y:S01]  /*0ac0*/  STG.E.U8 desc[UR10][R8.64], R21 ;  /* 0x0000001508007986 */ /* 0x0105e2000c10110a */
[----:B------:R-:W-:Y:S05]  /*0ad0*/  @!P0 BRA `(.L_x_9) ;  /* 0xfffffffc00a48947 */ /* 0x000fea000383ffff */
[----:B------:R-:W-:Y:S05]  /*0ae0*/  EXIT ;  /* 0x000000000000794d */ /* 0x000fea0003800000 */
.L_x_10:
[----:B------:R-:W-:-:S00]  /*0af0*/  BRA `(.L_x_10) ;  /* 0xfffffffc00fc7947 */ /* 0x000fc0000383ffff */
[----:B------:R-:W-:-:S00]  /*0b00*/  NOP ;  /* 0x0000000000007918 */ /* 0x000fc00000000000 */
[----:B------:R-:W-:-:S00]  /*0b10*/  NOP ;  /* 0x0000000000007918 */ /* 0x000fc00000000000 */
[----:B------:R-:W-:-:S00]  /*0b20*/  NOP ;  /* 0x0000000000007918 */ /* 0x000fc00000000000 */
[----:B------:R-:W-:-:S00]  /*0b30*/  NOP ;  /* 0x0000000000007918 */ /* 0x000fc00000000000 */
[----:B------:R-:W-:-:S00]  /*0b40*/  NOP ;  /* 0x0000000000007918 */ /* 0x000fc00000000000 */
[----:B------:R-:W-:-:S00]  /*0b50*/  NOP ;  /* 0x0000000000007918 */ /* 0x000fc00000000000 */
[----:B------:R-:W-:-:S00]  /*0b60*/  NOP ;  /* 0x0000000000007918 */ /* 0x000fc00000000000 */
[----:B------:R-:W-:-:S00]  /*0b70*/  NOP ;  /* 0x0000000000007918 */ /* 0x000fc00000000000 */
.L_x_45:


//--------------------- .text._Z8winogradPaPsS_   --------------------------
	.section	.text._Z8winogradPaPsS_,"ax",@progbits
	.align	128
        .global         _Z8winogradPaPsS_
        .type           _Z8winogradPaPsS_,@function
        .size           _Z8winogradPaPsS_,(.L_x_46 - _Z8winogradPaPsS_)
        .other          _Z8winogradPaPsS_,@"STO_CUDA_ENTRY STV_DEFAULT"
_Z8winogradPaPsS_:
.text._Z8winogradPaPsS_:
[----:B------:R-:W-:Y:S01]  /*0000*/  LDC R1, c[0x0][0x37c] ;  /* 0x0000df00ff017b82 */ /* 0x000fe20000000800 */
[----:B------:R-:W0:Y:S01]  /*0010*/  S2R R0, SR_TID.X ;  /* 0x0000000000007919 */ /* 0x000e220000002100 */
[----:B------:R-:W1:Y:S01]  /*0020*/  LDCU.64 UR4, c[0x0][0x380] ;  /* 0x00007000ff0477ac */ /* 0x000e620008000a00 */
[----:B------:R-:W2:Y:S01]  /*0030*/  S2R R9, SR_TID.Y ;  /* 0x0000000000097919 */ /* 0x000ea20000002200 */
[----:B------:R-:W3:Y:S01]  /*0040*/  LDCU.64 UR8, c[0x0][0x358] ;  /* 0x00006b00ff0877ac */ /* 0x000ee20008000a00 */
[----:B------:R-:W2:Y:S01]  /*0050*/  S2R R2, SR_CTAID.X ;  /* 0x0000000000027919 */ /* 0x000ea20000002500 */
[----:B------:R-:W0:Y:S01]  /*0060*/  S2R R3, SR_TID.Z ;  /* 0x0000000000037919 */ /* 0x000e220000002300 */
[----:B--2---:R-:W-:Y:S02]  /*0070*/  IMAD R4, R2, 0x2, R9 ;  /* 0x0000000202047824 */ /* 0x004fe400078e0209 */
[----:B0-----:R-:W-:-:S04]  /*0080*/  IMAD R5, R3, 0x484, R0 ;  /* 0x0000048403057824 */ /* 0x001fc800078e0200 */
[----:B------:R-:W-:-:S05]  /*0090*/  IMAD R5, R4, 0x22, R5 ;  /* 0x0000002204057824 */ /* 0x000fca00078e0205 */
[----:B-1----:R-:W-:-:S04]  /*00a0*/  IADD3 R4, P0, PT, R5, UR4, RZ ;  /* 0x0000000405047c10 */ /* 0x002fc8000ff1e0ff */
[----:B------:R-:W-:-:S05]  /*00b0*/  LEA.HI.X.SX32 R5, R5, UR5, 0x1, P0 ;  /* 0x0000000505057c11 */ /* 0x000fca00080f0eff */
[----:B---3--:R-:W2:Y:S04]  /*00c0*/  LDG.E.U8 R10, desc[UR8][R4.64] ;  /* 0x00000008040a7981 */ /* 0x008ea8000c1e1100 */
[----:B------:R-:W3:Y:S04]  /*00d0*/  LDG.E.U8 R12, desc[UR8][R4.64+0x2] ;  /* 0x00000208040c7981 */ /* 0x000ee8000c1e1100 */
[----:B------:R-:W4:Y:S04]  /*00e0*/  LDG.E.U8 R14, desc[UR8][R4.64+0x4] ;  /* 0x00000408040e7981 */ /* 0x000f28000c1e1100 */
[----:B------:R-:W5:Y:S04]  /*00f0*/  LDG.E.U8 R16, desc[UR8][R4.64+0x6] ;  /* 0x0000060804107981 */ /* 0x000f68000c1e1100 */
        /* <DEDUP_REMOVED lines=11> */
[----:B------:R-:W5:Y:S01]  /*01b0*/  LDG.E.U8 R25, desc[UR8][R4.64+0x1e] ;  /* 0x00001e0804197981 */ /* 0x000f62000c1e1100 */
[----:B------:R-:W0:Y:S01]  /*01c0*/  S2UR UR6, SR_CgaCtaId ;  /* 0x00000000000679c3 */ /* 0x000e220000008800 */
[----:B------:R-:W-:Y:S01]  /*01d0*/  UMOV UR4, 0x400 ;  /* 0x0000040000047882 */ /* 0x000fe20000000000 */
[----:B------:R-:W-:Y:S01]  /*01e0*/  IMAD R20, R9, 0x4, R0 ;  /* 0x0000000409147824 */ /* 0x000fe200078e0200 */
[----:B------:R-:W-:-:S04]  /*01f0*/  UIADD3 UR5, UPT, UPT, UR4, 0x5000, URZ ;  /* 0x0000500004057890 */ /* 0x000fc8000fffe0ff */
[----:B0-----:R-:W-:Y:S02]  /*0200*/  ULEA UR5, UR6, UR5, 0x18 ;  /* 0x0000000506057291 */ /* 0x001fe4000f8ec0ff */
[----:B------:R-:W-:Y:S02]  /*0210*/  ULEA UR7, UR6, UR4, 0x18 ;  /* 0x0000000406077291 */ /* 0x000fe4000f8ec0ff */
[----:B------:R-:W-:Y:S02]  /*0220*/  UIADD3 UR4, UPT, UPT, UR4, 0x1000, URZ ;  /* 0x0000100004047890 */ /* 0x000fe4000fffe0ff */
[C---:B------:R-:W-:Y:S02]  /*0230*/  LEA R8, R3.reuse, UR5, 0x6 ;  /* 0x0000000503087c11 */ /* 0x040fe4000f8e30ff */
[----:B------:R-:W-:Y:S01]  /*0240*/  LEA R7, R3, UR7, 0x4 ;  /* 0x0000000703077c11 */ /* 0x000fe2000f8e20ff */
[----:B------:R-:W-:Y:S02]  /*0250*/  ULEA UR4, UR6, UR4, 0x18 ;  /* 0x0000000406047291 */ /* 0x000fe4000f8ec0ff */
[----:B------:R-:W-:Y:S01]  /*0260*/  IMAD R13, R9, 0x10, R8 ;  /* 0x00000010090d7824 */ /* 0x000fe200078e0208 */
[----:B------:R-:W-:Y:S01]  /*0270*/  IADD3 R11, PT, PT, R20, R7, RZ ;  /* 0x00000007140b7210 */ /* 0x000fe20007ffe0ff */
[----:B------:R-:W-:-:S02]  /*0280*/  IMAD R7, R3, 0xf0, R7 ;  /* 0x000000f003077824 */ /* 0x000fc400078e0207 */
[----:B------:R-:W-:Y:S02]  /*0290*/  IMAD R13, R0, 0x4, R13 ;  /* 0x00000004000d7824 */ /* 0x000fe400078e020d */
[----:B--2---:R0:W-:Y:S04]  /*02a0*/  STS.U8 [R11], R10 ;  /* 0x0000000a0b007388 */ /* 0x0041e80000000000 */
[----:B------:R-:W-:Y:S04]  /*02b0*/  STS [R13], RZ ;  /* 0x000000ff0d007388 */ /* 0x000fe80000000800 */
[----:B---3--:R1:W-:Y:S01]  /*02c0*/  STS.U8 [R11+0x100], R12 ;  /* 0x0001000c0b007388 */ /* 0x0083e20000000000 */
[----:B0-----:R-:W-:-:S03]  /*02d0*/  IMAD R10, R20, 0x10, R7 ;  /* 0x00000010140a7824 */ /* 0x001fc600078e0207 */
[----:B------:R-:W-:Y:S04]  /*02e0*/  STS [R13+0x400], RZ ;  /* 0x000400ff0d007388 */ /* 0x000fe80000000800 */
[----:B----4-:R-:W-:Y:S01]  /*02f0*/  STS.U8 [R11+0x200], R14 ;  /* 0x0002000e0b007388 */ /* 0x010fe20000000000 */
[C---:B-1----:R-:W-:Y:S01]  /*0300*/  LEA R12, R3.reuse, UR4, 0xa ;  /* 0x00000004030c7c11 */ /* 0x042fe2000f8e50ff */
[----:B------:R-:W-:Y:S02]  /*0310*/  UMOV UR4, 0x400 ;  /* 0x0000040000047882 */ /* 0x000fe40000000000 */
[----:B------:R-:W-:Y:S02]  /*0320*/  STS [R13+0x800], RZ ;  /* 0x000800ff0d007388 */ /* 0x000fe40000000800 */
[----:B------:R-:W-:-:S02]  /*0330*/  IMAD R27, R3, -0x3c0, R12 ;  /* 0xfffffc40031b7824 */ /* 0x000fc400078e020c */
[----:B-----5:R-:W-:Y:S02]  /*0340*/  STS.U8 [R11+0x300], R16 ;  /* 0x000300100b007388 */ /* 0x020fe40000000000 */
[C---:B------:R-:W-:Y:S02]  /*0350*/  IMAD R27, R20.reuse, 0x4, R27 ;  /* 0x00000004141b7824 */ /* 0x040fe400078e021b */
[----:B------:R-:W-:Y:S04]  /*0360*/  STS [R13+0xc00], RZ ;  /* 0x000c00ff0d007388 */ /* 0x000fe80000000800 */
[----:B------:R-:W-:Y:S04]  /*0370*/  STS.U8 [R11+0x400], R18 ;  /* 0x000400120b007388 */ /* 0x000fe80000000000 */
        /* <DEDUP_REMOVED lines=21> */
[----:B------:R0:W-:Y:S04]  /*04d0*/  STS.U8 [R11+0xf00], R25 ;  /* 0x000f00190b007388 */ /* 0x0001e80000000000 */
[----:B------:R-:W-:Y:S01]  /*04e0*/  STS [R13+0x3c00], RZ ;  /* 0x003c00ff0d007388 */ /* 0x000fe20000000800 */
[----:B------:R-:W-:Y:S01]  /*04f0*/  BAR.SYNC.DEFER_BLOCKING 0x0 ;  /* 0x0000000000007b1d */ /* 0x000fe20000010000 */
[----:B0-----:R-:W-:-:S05]  /*0500*/  IMAD R11, R20, 0x40, R12 ;  /* 0x00000040140b7824 */ /* 0x001fca00078e020c */
[----:B------:R-:W-:Y:S04]  /*0510*/  LDS.S8 R7, [R10] ;  /* 0x000000000a077984 */ /* 0x000fe80000000200 */
[----:B------:R-:W-:Y:S04]  /*0520*/  LDS.S8 R4, [R10+0x8] ;  /* 0x000008000a047984 */ /* 0x000fe80000000200 */
[----:B------:R-:W0:Y:S04]  /*0530*/  LDS.S8 R15, [R10+0x2] ;  /* 0x000002000a0f7984 */ /* 0x000e280000000200 */
[----:B------:R-:W1:Y:S01]  /*0540*/  LDS.S8 R5, [R10+0xa] ;  /* 0x00000a000a057984 */ /* 0x000e620000000200 */
[----:B0-----:R-:W-:-:S04]  /*0550*/  IADD3 R6, PT, PT, R7, -R4, -R15 ;  /* 0x8000000407067210 */ /* 0x001fc80007ffe80f */
[----:B-1----:R-:W-:-:S05]  /*0560*/  IADD3 R6, PT, PT, R5, R6, RZ ;  /* 0x0000000605067210 */ /* 0x002fca0007ffe0ff */
[----:B------:R-:W-:Y:S04]  /*0570*/  STS [R11], R6 ;  /* 0x000000060b007388 */ /* 0x000fe80000000800 */
[----:B------:R-:W0:Y:S04]  /*0580*/  LDS.S8 R14, [R10+0x9] ;  /* 0x000009000a0e7984 */ /* 0x000e280000000200 */
[----:B------:R-:W1:Y:S01]  /*0590*/  LDS.S8 R16, [R10+0x1] ;  /* 0x000001000a107984 */ /* 0x000e620000000200 */
[C---:B0-----:R-:W-:Y:S02]  /*05a0*/  IMAD.IADD R7, R5.reuse, 0x1, R14 ;  /* 0x0000000105077824 */ /* 0x041fe400078e020e */
[----:B-1----:R-:W-:-:S03]  /*05b0*/  IMAD.IADD R13, R5, 0x1, R16 ;  /* 0x00000001050d7824 */ /* 0x002fc600078e0210 */
[--C-:B------:R-:W-:Y:S02]  /*05c0*/  IADD3 R18, PT, PT, -R7, R16, R15.reuse ;  /* 0x0000001007127210 */ /* 0x100fe40007ffe10f */
[----:B------:R-:W-:-:S03]  /*05d0*/  IADD3 R22, PT, PT, -R13, R14, R15 ;  /* 0x0000000e0d167210 */ /* 0x000fc60007ffe10f */
[----:B------:R-:W-:Y:S04]  /*05e0*/  STS [R11+0x4], R18 ;  /* 0x000004120b007388 */ /* 0x000fe80000000800 */
[----:B------:R-:W-:Y:S04]  /*05f0*/  STS [R11+0x8], R22 ;  /* 0x000008160b007388 */ /* 0x000fe80000000800 */
[----:B------:R-:W0:Y:S04]  /*0600*/  LDS.S8 R7, [R10+0x3] ;  /* 0x000003000a077984 */ /* 0x000e280000000200 */
[----:B------:R-:W1:Y:S01]  /*0610*/  LDS.S8 R13, [R10+0xb] ;  /* 0x00000b000a0d7984 */ /* 0x000e620000000200 */
[----:B0-----:R-:W-:-:S05]  /*0620*/  IADD3 R16, PT, PT, R16, -R14, -R7 ;  /* 0x8000000e10107210 */ /* 0x001fca0007ffe807 */
[----:B-1----:R-:W-:-:S05]  /*0630*/  IMAD.IADD R6, R13, 0x1, R16 ;  /* 0x000000010d067824 */ /* 0x002fca00078e0210 */
[----:B------:R-:W-:Y:S04]  /*0640*/  STS [R11+0xc], R6 ;  /* 0x00000c060b007388 */ /* 0x000fe80000000800 */
[----:B------:R-:W0:Y:S04]  /*0650*/  LDS.S8 R16, [R10+0x6] ;  /* 0x000006000a107984 */ /* 0x000e280000000200 */
[----:B------:R-:W1:Y:S01]  /*0660*/  LDS.S8 R17, [R10+0x4] ;  /* 0x000004000a117984 */ /* 0x000e620000000200 */
[----:B0-----:R-:W-:-:S04]  /*0670*/  IADD3 R7, PT, PT, R5, R16, RZ ;  /* 0x0000001005077210 */ /* 0x001fc80007ffe0ff */
[----:B-1----:R-:W-:-:S05]  /*0680*/  IADD3 R24, PT, PT, -R7, R4, R17 ;  /* 0x0000000407187210 */ /* 0x002fca0007ffe111 */
[----:B------:R-:W-:Y:S04]  /*0690*/  STS [R11+0x10], R24 ;  /* 0x000010180b007388 */ /* 0x000fe80000000800 */
[----:B------:R-:W0:Y:S02]  /*06a0*/  LDS.S8 R15, [R10+0x5] ;  /* 0x000005000a0f7984 */ /* 0x000e240000000200 */
[--C-:B0-----:R-:W-:Y:S01]  /*06b0*/  IMAD.IADD R22, R14, 0x1, R15.reuse ;  /* 0x000000010e167824 */ /* 0x101fe200078e020f */
[----:B------:R-:W-:Y:S01]  /*06c0*/  IADD3 R6, PT, PT, R15, -R14, -R16 ;  /* 0x8000000e0f067210 */ /* 0x000fe20007ffe810 */
[----:B------:R-:W-:Y:S01]  /*06d0*/  IMAD.IADD R21, R13, 0x1, R15 ;  /* 0x000000010d157824 */ /* 0x000fe200078e020f */
[----:B------:R-:W-:Y:S01]  /*06e0*/  IADD3 R19, PT, PT, R16, R15, RZ ;  /* 0x0000000f10137210 */ /* 0x000fe20007ffe0ff */
[--C-:B------:R-:W-:Y:S01]  /*06f0*/  IMAD.IADD R26, R7, 0x1, R22.reuse ;  /* 0x00000001071a7824 */ /* 0x100fe200078e0216 */
[C---:B------:R-:W-:Y:S01]  /*0700*/  IADD3 R28, PT, PT, R5.reuse, R16, -R22 ;  /* 0x00000010051c7210 */ /* 0x040fe20007ffe816 */
[----:B------:R-:W-:-:S02]  /*0710*/  IMAD.IADD R7, R5, 0x1, R17 ;  /* 0x0000000105077824 */ /* 0x000fc400078e0211 */
[C---:B------:R-:W-:Y:S01]  /*0720*/  IMAD.IADD R6, R5.reuse, 0x1, R6 ;  /* 0x0000000105067824 */ /* 0x040fe200078e0206 */
[----:B------:R-:W-:Y:S01]  /*0730*/  STS [R11+0x14], R26 ;  /* 0x0000141a0b007388 */ /* 0x000fe20000000800 */
[----:B------:R-:W-:Y:S02]  /*0740*/  IADD3 R5, PT, PT, R5, R14, -R19 ;  /* 0x0000000e05057210 */ /* 0x000fe40007ffe813 */
[----:B------:R-:W-:Y:S01]  /*0750*/  IADD3 R4, PT, PT, -R7, R4, R16 ;  /* 0x0000000407047210 */ /* 0x000fe20007ffe110 */
[----:B------:R-:W-:Y:S04]  /*0760*/  STS [R11+0x18], R28 ;  /* 0x0000181c0b007388 */ /* 0x000fe80000000800 */
[----:B------:R-:W0:Y:S02]  /*0770*/  LDS.S8 R18, [R10+0x7] ;  /* 0x000007000a127984 */ /* 0x000e240000000200 */
[----:B0-----:R-:W-:-:S02]  /*0780*/  IADD3 R7, PT, PT, -R21, R14, R18 ;  /* 0x0000000e15077210 */ /* 0x001fc40007ffe112 */
[----:B------:R-:W-:-:S03]  /*0790*/  IADD3 R22, PT, PT, R22, -R18, -R13 ;  /* 0x8000001216167210 */ /* 0x000fc60007ffe80d */
[----:B------:R-:W-:Y:S04]  /*07a0*/  STS.128 [R11+0x20], R4 ;  /* 0x000020040b007388 */ /* 0x000fe80000000c00 */
[----:B------:R0:W-:Y:S04]  /*07b0*/  STS [R11+0x1c], R22 ;  /* 0x00001c160b007388 */ /* 0x0001e80000000800 */
[----:B------:R-:W1:Y:S04]  /*07c0*/  LDS.S8 R13, [R10+0xc] ;  /* 0x00000c000a0d7984 */ /* 0x000e680000000200 */
[----:B------:R-:W2:Y:S01]  /*07d0*/  LDS.S8 R14, [R10+0xe] ;  /* 0x00000e000a0e7984 */ /* 0x000ea20000000200 */
[C---:B0-----:R-:W-:Y:S01]  /*07e0*/  IMAD R22, R3.reuse, 0x10, R0 ;  /* 0x0000001003167824 */ /* 0x041fe200078e0200 */
[----:B------:R-:W0:Y:S01]  /*07f0*/  LDC.64 R4, c[0x0][0x388] ;  /* 0x0000e200ff047b82 */ /* 0x000e220000000a00 */
[----:B------:R-:W-:-:S02]  /*0800*/  LEA R7, R3, R20, 0x4 ;  /* 0x0000001403077211 */ /* 0x000fc400078e20ff */
[C---:B------:R-:W-:Y:S01]  /*0810*/  IMAD R22, R9.reuse, 0x4, R22 ;  /* 0x0000000409167824 */ /* 0x040fe200078e0216 */
[----:B------:R-:W-:-:S05]  /*0820*/  LEA R9, R9, UR5, 0x4 ;  /* 0x0000000509097c11 */ /* 0x000fca000f8e20ff */
[----:B------:R-:W-:Y:S01]  /*0830*/  IMAD R9, R0, 0x4, R9 ;  /* 0x0000000400097824 */ /* 0x000fe200078e0209 */
[----:B-1----:R-:W-:Y:S02]  /*0840*/  IADD3 R13, PT, PT, R17, -R13, -R16 ;  /* 0x8000000d110d7210 */ /* 0x002fe40007ffe810 */
[----:B--2---:R-:W-:-:S03]  /*0850*/  IADD3 R17, PT, PT, R15, R14, RZ ;  /* 0x0000000e0f117210 */ /* 0x004fc60007ffe0ff */
[----:B------:R-:W-:-:S05]  /*0860*/  IMAD.IADD R24, R14, 0x1, R13 ;  /* 0x000000010e187824 */ /* 0x000fca00078e020d */
[----:B------:R-:W-:Y:S04]  /*0870*/  STS [R11+0x30], R24 ;  /* 0x000030180b007388 */ /* 0x000fe80000000800 */
[----:B------:R-:W1:Y:S02]  /*0880*/  LDS.S8 R13, [R10+0xd] ;  /* 0x00000d000a0d7984 */ /* 0x000e640000000200 */
[-C--:B-1----:R-:W-:Y:S02]  /*0890*/  IADD3 R14, PT, PT, R19, -R13.reuse, -R14 ;  /* 0x8000000d130e7210 */ /* 0x082fe40007ffe80e */
[-C--:B------:R-:W-:Y:S02]  /*08a0*/  IADD3 R16, PT, PT, -R17, R13.reuse, R16 ;  /* 0x0000000d11107210 */ /* 0x080fe40007ffe110 */
[----:B------:R-:W-:Y:S01]  /*08b0*/  IADD3 R13, PT, PT, R15, -R13, -R18 ;  /* 0x8000000d0f0d7210 */ /* 0x000fe20007ffe812 */
[----:B------:R-:W-:Y:S04]  /*08c0*/  STS [R11+0x34], R14 ;  /* 0x0000340e0b007388 */ /* 0x000fe80000000800 */
[----:B------:R-:W-:Y:S04]  /*08d0*/  STS [R11+0x38], R16 ;  /* 0x000038100b007388 */ /* 0x000fe80000000800 */
[----:B------:R-:W1:Y:S02]  /*08e0*/  LDS.S8 R6, [R10+0xf] ;  /* 0x00000f000a067984 */ /* 0x000e640000000200 */
[----:B-1----:R-:W-:-:S02]  /*08f0*/  IMAD.IADD R12, R6, 0x1, R13 ;  /* 0x00000001060c7824 */ /* 0x002fc400078e020d */
[----:B------:R-:W-:Y:S02]  /*0900*/  VIADD R13, R22, 0x100 ;  /* 0x00000100160d7836 */ /* 0x000fe40000000000 */
[--C-:B0-----:R-:W-:Y:S01]  /*0910*/  IMAD.WIDE.U32 R6, R7, 0x2, R4.reuse ;  /* 0x0000000207067825 */ /* 0x101fe200078e0004 */
[----:B------:R0:W-:Y:S03]  /*0920*/  STS [R11+0x3c], R12 ;  /* 0x00003c0c0b007388 */ /* 0x0001e60000000800 */
[----:B------:R-:W-:Y:S01]  /*0930*/  IMAD.WIDE.U32 R4, R13, 0x2, R4 ;  /* 0x000000020d047825 */ /* 0x000fe200078e0004 */
[----:B------:R-:W-:Y:S02]  /*0940*/  BAR.SYNC.DEFER_BLOCKING 0x0 ;  /* 0x0000000000007b1d */ /* 0x000fe40000010000 */
[----:B------:R-:W-:-:S04]  /*0950*/  MOV R0, R4 ;  /* 0x0000000400007202 */ /* 0x000fc80000000f00 */
[----:B------:R0:W1:Y:S04]  /*0960*/  LDS R26, [R27] ;  /* 0x000000001b1a7984 */ /* 0x0000680000000800 */
[----:B------:R0:W2:Y:S04]  /*0970*/  LDS R25, [R27+0x400] ;  /* 0x000400001b197984 */ /* 0x0000a80000000800 */
[----:B------:R0:W3:Y:S04]  /*0980*/  LDS R24, [R27+0x800] ;  /* 0x000800001b187984 */ /* 0x0000e80000000800 */
[----:B------:R0:W4:Y:S04]  /*0990*/  LDS R23, [R27+0xc00] ;  /* 0x000c00001b177984 */ /* 0x0001280000000800 */
[----:B------:R0:W0:Y:S04]  /*09a0*/  LDS R22, [R27+0x1000] ;  /* 0x001000001b167984 */ /* 0x0000280000000800 */
        /* <DEDUP_REMOVED lines=10> */
[----:B-1234-:R0:W0:Y:S02]  /*0a50*/  LDS R10, [R27+0x3c00] ;  /* 0x003c00001b0a7984 */ /* 0x01e0240000000800 */
.L_x_11:
[----:B------:R-:W2:Y:S02]  /*0a60*/  LDG.E.S16 R4, desc[UR8][R6.64] ;  /* 0x0000000806047981 */ /* 0x000ea4000c1e1700 */
[-C--:B--2---:R-:W-:Y:S02]  /*0a70*/  IMAD R28, R26, R4.reuse, RZ ;  /* 0x000000041a1c7224 */ /* 0x084fe400078e02ff */
[-C--:B0-----:R-:W-:Y:S02]  /*0a80*/  IMAD R27, R25, R4.reuse, RZ ;  /* 0x00000004191b7224 */ /* 0x081fe400078e02ff */
[-C--:B------:R-:W-:Y:S01]  /*0a90*/  IMAD R29, R24, R4.reuse, RZ ;  /* 0x00000004181d7224 */ /* 0x080fe200078e02ff */
[----:B------:R0:W-:Y:S04]  /*0aa0*/  ATOMS.ADD RZ, [R9+UR4+-0x400], R28 ;  /* 0xfffc001c09ff798c */ /* 0x0001e80008000004 */
[----:B------:R1:W-:Y:S04]  /*0ab0*/  ATOMS.ADD RZ, [R9+UR4+-0x3c0], R27 ;  /* 0xfffc401b09ff798c */ /* 0x0003e80008000004 */
[----:B------:R2:W-:Y:S01]  /*0ac0*/  ATOMS.ADD RZ, [R9+UR4+-0x380], R29 ;  /* 0xfffc801d09ff798c */ /* 0x0005e20008000004 */
[----:B0-----:R-:W-:-:S02]  /*0ad0*/  IMAD R28, R23, R4, RZ ;  /* 0x00000004171c7224 */ /* 0x001fc400078e02ff */
[----:B-1----:R-:W-:-:S03]  /*0ae0*/  IMAD R27, R22, R4, RZ ;  /* 0x00000004161b7224 */ /* 0x002fc600078e02ff */
[----:B------:R0:W-:Y:S01]  /*0af0*/  ATOMS.ADD RZ, [R9+UR4+-0x340], R28 ;  /* 0xfffcc01c09ff798c */ /* 0x0001e20008000004 */
[----:B--2---:R-:W-:-:S03]  /*0b00*/  IMAD R29, R21, R4, RZ ;  /* 0x00000004151d7224 */ /* 0x004fc600078e02ff */
[----:B------:R1:W-:Y:S04]  /*0b10*/  ATOMS.ADD RZ, [R9+UR4+-0x300], R27 ;  /* 0xfffd001b09ff798c */ /* 0x0003e80008000004 */
[----:B------:R2:W-:Y:S01]  /*0b20*/  ATOMS.ADD RZ, [R9+UR4+-0x2c0], R29 ;  /* 0xfffd401d09ff798c */ /* 0x0005e20008000004 */
[-C--:B0-----:R-:W-:Y:S02]  /*0b30*/  IMAD R28, R19, R4.reuse, RZ ;  /* 0x00000004131c7224 */ /* 0x081fe400078e02ff */
        /* <DEDUP_REMOVED lines=13> */
[----:B------:R-:W-:Y:S01]  /*0c10*/  ATOMS.ADD RZ, [R9+UR4+-0x100], R28 ;  /* 0xffff001c09ff798c */ /* 0x000fe20008000004 */
[----:B--2---:R-:W-:-:S03]  /*0c20*/  IMAD R29, R11, R4, RZ ;  /* 0x000000040b1d7224 */ /* 0x004fc600078e02ff */
[----:B------:R-:W-:Y:S01]  /*0c30*/  ATOMS.ADD RZ, [R9+UR4+-0xc0], R27 ;  /* 0xffff401b09ff798c */ /* 0x000fe20008000004 */
[----:B------:R-:W-:-:S03]  /*0c40*/  IMAD R4, R10, R4, RZ ;  /* 0x000000040a047224 */ /* 0x000fc600078e02ff */
[----:B------:R-:W-:Y:S04]  /*0c50*/  ATOMS.ADD RZ, [R9+UR4+-0x80], R29 ;  /* 0xffff801d09ff798c */ /* 0x000fe80008000004 */
[----:B------:R0:W-:Y:S02]  /*0c60*/  ATOMS.ADD RZ, [R9+UR4+-0x40], R4 ;  /* 0xffffc00409ff798c */ /* 0x0001e40008000004 */
[----:B0-----:R-:W-:-:S06]  /*0c70*/  IMAD.MOV.U32 R4, RZ, RZ, R0 ;  /* 0x000000ffff047224 */ /* 0x001fcc00078e0000 */
[----:B------:R0:W2:Y:S01]  /*0c80*/  LDG.E.S16 R4, desc[UR8][R4.64] ;  /* 0x0000000804047981 */ /* 0x0000a2000c1e1700 */
[----:B------:R-:W-:Y:S02]  /*0c90*/  IADD3 R6, P0, PT, R6, 0x400, RZ ;  /* 0x0000040006067810 */ /* 0x000fe40007f1e0ff */
[----:B------:R-:W-:-:S03]  /*0ca0*/  IADD3 R0, P1, PT, R0, 0x400, RZ ;  /* 0x0000040000007810 */ /* 0x000fc60007f3e0ff */
[----:B------:R-:W-:Y:S01]  /*0cb0*/  IMAD.X R7, RZ, RZ, R7, P0 ;  /* 0x000000ffff077224 */ /* 0x000fe200000e0607 */
[----:B0-----:R-:W-:Y:S01]  /*0cc0*/  IADD3.X R5, PT, PT, RZ, R5, RZ, P1, !PT ;  /* 0x00000005ff057210 */ /* 0x001fe20000ffe4ff */
[-C--:B--2---:R-:W-:Y:S02]  /*0cd0*/  IMAD R28, R26, R4.reuse, RZ ;  /* 0x000000041a1c7224 */ /* 0x084fe400078e02ff */
[-C--:B------:R-:W-:Y:S02]  /*0ce0*/  IMAD R27, R24, R4.reuse, RZ ;  /* 0x00000004181b7224 */ /* 0x080fe400078e02ff */
[-C--:B------:R-:W-:Y:S01]  /*0cf0*/  IMAD R29, R23, R4.reuse, RZ ;  /* 0x00000004171d7224 */ /* 0x080fe200078e02ff */
[----:B------:R0:W-:Y:S02]  /*0d00*/  ATOMS.ADD RZ, [R9+UR4], R28 ;  /* 0x0000001c09ff798c */ /* 0x0001e40008000004 */
[----:B0-----:R-:W-:-:S05]  /*0d10*/  IMAD R28, R25, R4, RZ ;  /* 0x00000004191c7224 */ /* 0x001fca00078e02ff */
[----:B------:R0:W-:Y:S04]  /*0d20*/  ATOMS.ADD RZ, [R9+UR4+0x40], R28 ;  /* 0x0000401c09ff798c */ /* 0x0001e80008000004 */
[----:B------:R1:W-:Y:S04]  /*0d30*/  ATOMS.ADD RZ, [R9+UR4+0x80], R27 ;  /* 0x0000801b09ff798c */ /* 0x0003e80008000004 */
[----:B------:R2:W-:Y:S01]  /*0d40*/  ATOMS.ADD RZ, [R9+UR4+0xc0], R29 ;  /* 0x0000c01d09ff798c */ /* 0x0005e20008000004 */
[-C--:B0-----:R-:W-:Y:S02]  /*0d50*/  IMAD R28, R19, R4.reuse, RZ ;  /* 0x00000004131c7224 */ /* 0x081fe400078e02ff */
[----:B-1----:R-:W-:-:S02]  /*0d60*/  IMAD R27, R22, R4, RZ ;  /* 0x00000004161b7224 */ /* 0x002fc400078e02ff */
[----:B--2---:R-:W-:-:S03]  /*0d70*/  IMAD R29, R21, R4, RZ ;  /* 0x00000004151d7224 */ /* 0x004fc600078e02ff */
[----:B------:R0:W-:Y:S04]  /*0d80*/  ATOMS.ADD RZ, [R9+UR4+0x100], R27 ;  /* 0x0001001b09ff798c */ /* 0x0001e80008000004 */
[----:B------:R1:W-:Y:S04]  /*0d90*/  ATOMS.ADD RZ, [R9+UR4+0x140], R29 ;  /* 0x0001401d09ff798c */ /* 0x0003e80008000004 */
[----:B------:R2:W-:Y:S01]  /*0da0*/  ATOMS.ADD RZ, [R9+UR4+0x180], R28 ;  /* 0x0001801c09ff798c */ /* 0x0005e20008000004 */
[-C--:B0-----:R-:W-:Y:S02]  /*0db0*/  IMAD R27, R17, R4.reuse, RZ ;  /* 0x00000004111b7224 */ /* 0x081fe400078e02ff */
[----:B-1----:R-:W-:-:S02]  /*0dc0*/  IMAD R29, R16, R4, RZ ;  /* 0x00000004101d7224 */ /* 0x002fc400078e02ff */
[----:B--2---:R-:W-:-:S05]  /*0dd0*/  IMAD R28, R18, R4, RZ ;  /* 0x00000004121c7224 */ /* 0x004fca00078e02ff */
[----:B------:R0:W-:Y:S04]  /*0de0*/  ATOMS.ADD RZ, [R9+UR4+0x1c0], R28 ;  /* 0x0001c01c09ff798c */ /* 0x0001e80008000004 */
[----:B------:R1:W-:Y:S04]  /*0df0*/  ATOMS.ADD RZ, [R9+UR4+0x200], R27 ;  /* 0x0002001b09ff798c */ /* 0x0003e80008000004 */
[----:B------:R2:W-:Y:S01]  /*0e00*/  ATOMS.ADD RZ, [R9+UR4+0x240], R29 ;  /* 0x0002401d09ff798c */ /* 0x0005e20008000004 */
[-C--:B0-----:R-:W-:Y:S02]  /*0e10*/  IMAD R28, R13, R4.reuse, RZ ;  /* 0x000000040d1c7224 */ /* 0x081fe400078e02ff */
[----:B-1----:R-:W-:-:S02]  /*0e20*/  IMAD R27, R15, R4, RZ ;  /* 0x000000040f1b7224 */ /* 0x002fc400078e02ff */
[----:B--2---:R-:W-:-:S03]  /*0e30*/  IMAD R29, R14, R4, RZ ;  /* 0x000000040e1d7224 */ /* 0x004fc600078e02ff */
[----:B------:R0:W-:Y:S04]  /*0e40*/  ATOMS.ADD RZ, [R9+UR4+0x280], R27 ;  /* 0x0002801b09ff798c */ /* 0x0001e80008000004 */
[----:B------:R-:W-:Y:S04]  /*0e50*/  ATOMS.ADD RZ, [R9+UR4+0x2c0], R29 ;  /* 0x0002c01d09ff798c */ /* 0x000fe80008000004 */
[----:B------:R1:W-:Y:S01]  /*0e60*/  ATOMS.ADD RZ, [R9+UR4+0x300], R28 ;  /* 0x0003001c09ff798c */ /* 0x0003e20008000004 */
[-C--:B0-----:R-:W-:Y:S02]  /*0e70*/  IMAD R27, R11, R4.reuse, RZ ;  /* 0x000000040b1b7224 */ /* 0x081fe400078e02ff */
[----:B-1----:R-:W-:-:S02]  /*0e80*/  IMAD R28, R12, R4, RZ ;  /* 0x000000040c1c7224 */ /* 0x002fc400078e02ff */
[----:B------:R-:W-:-:S03]  /*0e90*/  IMAD R4, R10, R4, RZ ;  /* 0x000000040a047224 */ /* 0x000fc600078e02ff */
[----:B------:R1:W-:Y:S04]  /*0ea0*/  ATOMS.ADD RZ, [R9+UR4+0x340], R28 ;  /* 0x0003401c09ff798c */ /* 0x0003e80008000004 */
[----:B------:R1:W-:Y:S04]  /*0eb0*/  ATOMS.ADD RZ, [R9+UR4+0x380], R27 ;  /* 0x0003801b09ff798c */ /* 0x0003e80008000004 */
[----:B------:R1:W-:Y:S01]  /*0ec0*/  ATOMS.ADD RZ, [R9+UR4+0x3c0], R4 ;  /* 0x0003c00409ff798c */ /* 0x0003e20008000004 */
[----:B------:R-:W-:-:S04]  /*0ed0*/  UIADD3 UR4, UPT, UPT, UR4, 0x800, URZ ;  /* 0x0000080004047890 */ /* 0x000fc8000fffe0ff */
[----:B------:R-:W-:-:S09]  /*0ee0*/  UISETP.NE.AND UP0, UPT, UR4, 0x4400, UPT ;  /* 0x000044000400788c */ /* 0x000fd2000bf05270 */
[----:B-1----:R-:W-:Y:S05]  /*0ef0*/  BRA.U UP0, `(.L_x_11) ;  /* 0xfffffff900d87547 */ /* 0x002fea000b83ffff */
[----:B------:R-:W-:Y:S01]  /*0f00*/  BAR.SYNC.DEFER_BLOCKING 0x0 ;  /* 0x0000000000007b1d */ /* 0x000fe20000010000 */
[----:B------:R-:W-:-:S04]  /*0f10*/  IMAD R5, R3, 0x3c0, R8 ;  /* 0x000003c003057824 */ /* 0x000fc800078e0208 */
[----:B------:R-:W-:Y:S01]  /*0f20*/  IMAD R0, R20, 0x40, R5 ;  /* 0x0000004014007824 */ /* 0x000fe200078e0205 */
[----:B------:R-:W0:Y:S01]  /*0f30*/  LDCU.64 UR4, c[0x0][0x390] ;  /* 0x00007200ff0477ac */ /* 0x000e220008000a00 */
[----:B------:R-:W-:-:S04]  /*0f40*/  IMAD R20, R2, 0x22, R20 ;  /* 0x0000002202147824 */ /* 0x000fc800078e0214 */
[----:B------:R-:W-:Y:S01]  /*0f50*/  IMAD R20, R3, 0x242, R20 ;  /* 0x0000024203147824 */ /* 0x000fe200078e0214 */
[----:B------:R-:W1:Y:S04]  /*0f60*/  LDS.128 R4, [R0+0x10] ;  /* 0x0000100000047984 */ /* 0x000e680000000c00 */
[----:B------:R-:W2:Y:S04]  /*0f70*/  LDS.128 R8, [R0] ;  /* 0x0000000000087984 */ /* 0x000ea80000000c00 */
[----:B------:R-:W3:Y:S04]  /*0f80*/  LDS.128 R12, [R0+0x20] ;  /* 0x00002000000c7984 */ /* 0x000ee80000000c00 */
[----:B------:R4:W5:Y:S02]  /*0f90*/  LDS.128 R16, [R0+0x30] ;  /* 0x0000300000107984 */ /* 0x0009640000000c00 */
[----:B----4-:R-:W-:Y:S01]  /*0fa0*/  LEA R0, R20, 0x23, 0x1 ;  /* 0x0000002314007811 */ /* 0x010fe200078e08ff */
[C---:B-1----:R-:W-:Y:S01]  /*0fb0*/  IMAD.IADD R2, R6.reuse, 0x1, R7 ;  /* 0x0000000106027824 */ /* 0x042fe200078e0207 */
[----:B------:R-:W-:-:S02]  /*0fc0*/  IADD3 R3, PT, PT, R6, R4, R5 ;  /* 0x0000000406037210 */ /* 0x000fc40007ffe005 */
[----:B--2---:R-:W-:Y:S02]  /*0fd0*/  IADD3 R8, PT, PT, R10, R8, R9 ;  /* 0x000000080a087210 */ /* 0x004fe40007ffe009 */
[----:B------:R-:W-:Y:S02]  /*0fe0*/  IADD3 R11, PT, PT, R2, R10, R11 ;  /* 0x0000000a020b7210 */ /* 0x000fe40007ffe00b */
[----:B---3--:R-:W-:Y:S02]  /*0ff0*/  IADD3 R12, PT, PT, R14, R12, R13 ;  /* 0x0000000c0e0c7210 */ /* 0x008fe40007ffe00d */
[----:B------:R-:W-:Y:S02]  /*1000*/  IADD3 R9, PT, PT, R13, R9, R5 ;  /* 0x000000090d097210 */ /* 0x000fe40007ffe005 */
[----:B------:R-:W-:Y:S02]  /*1010*/  IADD3 R5, PT, PT, R5, -R2, -R13 ;  /* 0x8000000205057210 */ /* 0x000fe40007ffe80d */
[----:B-----5:R-:W-:-:S02]  /*1020*/  IADD3 R16, PT, PT, R17, R12, R16 ;  /* 0x0000000c11107210 */ /* 0x020fc40007ffe010 */
[----:B------:R-:W-:Y:S02]  /*1030*/  IADD3 R5, PT, PT, R15, R5, R14 ;  /* 0x000000050f057210 */ /* 0x000fe40007ffe00e */
[----:B------:R-:W-:Y:S02]  /*1040*/  IADD3 R16, PT, PT, R3, -R16, -R18 ;  /* 0x8000001003107210 */ /* 0x000fe40007ffe812 */
[----:B------:R-:W-:Y:S02]  /*1050*/  IADD3 R2, PT, PT, R15, R11, R14 ;  /* 0x0000000b0f027210 */ /* 0x000fe40007ffe00e */
[----:B------:R-:W-:Y:S01]  /*1060*/  IADD3 R8, PT, PT, R12, R8, R3 ;  /* 0x000000080c087210 */ /* 0x000fe20007ffe003 */
[----:B------:R-:W-:Y:S01]  /*1070*/  VIADD R16, R16, 0x40 ;  /* 0x0000004010107836 */ /* 0x000fe20000000000 */
[----:B------:R-:W-:Y:S02]  /*1080*/  IADD3 R4, PT, PT, R18, R5, -R17 ;  /* 0x0000000512047210 */ /* 0x000fe40007ffe811 */
[----:B------:R-:W-:-:S02]  /*1090*/  IADD3 R9, PT, PT, R9, 0x40, -R2 ;  /* 0x0000004009097810 */ /* 0x000fc40007ffe802 */
[----:B------:R-:W-:Y:S02]  /*10a0*/  IADD3 R8, PT, PT, R8, 0x40, RZ ;  /* 0x0000004008087810 */ /* 0x000fe40007ffe0ff */
[----:B------:R-:W-:Y:S02]  /*10b0*/  IADD3 R4, PT, PT, R4, 0x40, R19 ;  /* 0x0000004004047810 */ /* 0x000fe40007ffe013 */
[----:B0-----:R-:W-:Y:S02]  /*10c0*/  IADD3 R2, P0, PT, R0, UR4, RZ ;  /* 0x0000000400027c10 */ /* 0x001fe4000ff1e0ff */
[----:B------:R-:W-:Y:S02]  /*10d0*/  SHF.R.S32.HI R8, RZ, 0x7, R8 ;  /* 0x00000007ff087819 */ /* 0x000fe40000011408 */
[----:B------:R-:W-:Y:S02]  /*10e0*/  SHF.R.S32.HI R9, RZ, 0x7, R9 ;  /* 0x00000007ff097819 */ /* 0x000fe40000011409 */
[----:B------:R-:W-:-:S02]  /*10f0*/  SHF.R.S32.HI R16, RZ, 0x7, R16 ;  /* 0x00000007ff107819 */ /* 0x000fc40000011410 */
[----:B------:R-:W-:Y:S02]  /*1100*/  SHF.R.S32.HI R4, RZ, 0x7, R4 ;  /* 0x00000007ff047819 */ /* 0x000fe40000011404 */
[----:B------:R-:W-:Y:S02]  /*1110*/  LEA.HI.X.SX32 R3, R0, UR5, 0x1, P0 ;  /* 0x0000000500037c11 */ /* 0x000fe400080f0eff */
[----:B------:R-:W-:Y:S02]  /*1120*/  ISETP.GE.AND P0, PT, R8, -0x7f, PT ;  /* 0xffffff810800780c */ /* 0x000fe40003f06270 */
[----:B------:R-:W-:Y:S02]  /*1130*/  ISETP.GE.AND P1, PT, R9, -0x7f, PT ;  /* 0xffffff810900780c */ /* 0x000fe40003f26270 */
[----:B------:R-:W-:Y:S02]  /*1140*/  ISETP.GE.AND P2, PT, R16, -0x7f, PT ;  /* 0xffffff811000780c */ /* 0x000fe40003f46270 */
[----:B------:R-:W-:-:S02]  /*1150*/  ISETP.GE.AND P3, PT, R4, -0x7f, PT ;  /* 0xffffff810400780c */ /* 0x000fc40003f66270 */
[----:B------:R-:W-:Y:S02]  /*1160*/  VIMNMX R8, PT, PT, R8, 0x7f, PT ;  /* 0x0000007f08087848 */ /* 0x000fe40003fe0100 */
[----:B------:R-:W-:Y:S02]  /*1170*/  VIMNMX R9, PT, PT, R9, 0x7f, PT ;  /* 0x0000007f09097848 */ /* 0x000fe40003fe0100 */
[----:B------:R-:W-:Y:S02]  /*1180*/  VIMNMX R16, PT, PT, R16, 0x7f, PT ;  /* 0x0000007f10107848 */ /* 0x000fe40003fe0100 */
[----:B------:R-:W-:Y:S02]  /*1190*/  VIMNMX R4, PT, PT, R4, 0x7f, PT ;  /* 0x0000007f04047848 */ /* 0x000fe40003fe0100 */
[----:B------:R-:W-:Y:S02]  /*11a0*/  LOP3.LUT R8, R8, 0x80, RZ, 0x3c, !PT ;  /* 0x0000008008087812 */ /* 0x000fe400078e3cff */
[----:B------:R-:W-:-:S02]  /*11b0*/  LOP3.LUT R9, R9, 0x80, RZ, 0x3c, !PT ;  /* 0x0000008009097812 */ /* 0x000fc400078e3cff */
[----:B------:R-:W-:Y:S02]  /*11c0*/  LOP3.LUT R16, R16, 0x80, RZ, 0x3c, !PT ;  /* 0x0000008010107812 */ /* 0x000fe400078e3cff */
[----:B------:R-:W-:Y:S02]  /*11d0*/  LOP3.LUT R4, R4, 0x80, RZ, 0x3c, !PT ;  /* 0x0000008004047812 */ /* 0x000fe400078e3cff */
[----:B------:R-:W-:Y:S02]  /*11e0*/  SEL R5, R8, RZ, P0 ;  /* 0x000000ff08057207 */ /* 0x000fe40000000000 */
[----:B------:R-:W-:Y:S02]  /*11f0*/  SEL R9, R9, RZ, P1 ;  /* 0x000000ff09097207 */ /* 0x000fe40000800000 */
[----:B------:R-:W-:Y:S01]  /*1200*/  SEL R7, R16, RZ, P2 ;  /* 0x000000ff10077207 */ /* 0x000fe20001000000 */
[----:B------:R-:W-:Y:S01]  /*1210*/  STG.E.U8 desc[UR8][R2.64], R5 ;  /* 0x0000000502007986 */ /* 0x000fe2000c101108 */
[----:B------:R-:W-:-:S03]  /*1220*/  SEL R11, R4, RZ, P3 ;  /* 0x000000ff040b7207 */ /* 0x000fc60001800000 */
[----:B------:R-:W-:Y:S04]  /*1230*/  STG.E.U8 desc[UR8][R2.64+0x1], R9 ;  /* 0x0000010902007986 */ /* 0x000fe8000c101108 */
[----:B------:R-:W-:Y:S04]  /*1240*/  STG.E.U8 desc[UR8][R2.64+0x22], R7 ;  /* 0x0000220702007986 */ /* 0x000fe8000c101108 */
[----:B------:R-:W-:Y:S01]  /*1250*/  STG.E.U8 desc[UR8][R2.64+0x23], R11 ;  /* 0x0000230b02007986 */ /* 0x000fe2000c101108 */
[----:B------:R-:W-:Y:S05]  /*1260*/  EXIT ;  /* 0x000000000000794d */ /* 0x000fea0003800000 */
.L_x_12:
        /* <DEDUP_REMOVED lines=9> */
.L_x_46:


//--------------------- .text._Z4convPaS_S_       --------------------------
	.section	.text._Z4convPaS_S_,"ax",@progbits
	.align	128
        .global         _Z4convPaS_S_
        .type           _Z4convPaS_S_,@function
        .size           _Z4convPaS_S_,(.L_x_47 - _Z4convPaS_S_)
        .other          _Z4convPaS_S_,@"STO_CUDA_ENTRY STV_DEFAULT"
_Z4convPaS_S_:
.text._Z4convPaS_S_:
[----:B------:R-:W-:Y:S01]  /*0000*/  LDC R1, c[0x0][0x37c] ;  /* 0x0000df00ff017b82 */ /* 0x000fe20000000800 */
[----:B------:R-:W0:Y:S07]  /*0010*/  S2R R5, SR_TID.X ;  /* 0x0000000000057919 */ /* 0x000e2e0000002100 */
[----:B------:R-:W1:Y:S01]  /*0020*/  LDC R4, c[0x0][0x360] ;  /* 0x0000d800ff047b82 */ /* 0x000e620000000800 */
[----:B------:R-:W1:Y:S01]  /*0030*/  LDCU UR6, c[0x0][0x364] ;  /* 0x00006c80ff0677ac */ /* 0x000e620008000800 */
[----:B------:R-:W-:Y:S01]  /*0040*/  BSSY.RECONVERGENT B0, `(.L_x_13) ;  /* 0x0000045000007945 */ /* 0x000fe20003800200 */
[----:B------:R-:W0:Y:S01]  /*0050*/  S2R R14, SR_TID.Y ;  /* 0x00000000000e7919 */ /* 0x000e220000002200 */
[----:B------:R-:W2:Y:S01]  /*0060*/  S2R R2, SR_CTAID.X ;  /* 0x0000000000027919 */ /* 0x000ea20000002500 */
[----:B-1----:R-:W-:-:S02]  /*0070*/  IMAD R0, R4, UR6, RZ ;  /* 0x0000000604007c24 */ /* 0x002fc4000f8e02ff */
[----:B0-----:R-:W-:-:S05]  /*0080*/  IMAD R3, R4, R14, R5 ;  /* 0x0000000e04037224 */ /* 0x001fca00078e0205 */
[----:B------:R-:W-:-:S13]  /*0090*/  ISETP.GT.U32.AND P0, PT, R3, 0x263f, PT ;  /* 0x0000263f0300780c */ /* 0x000fda0003f04070 */
[----:B--2---:R-:W-:Y:S05]  /*00a0*/  @P0 BRA `(.L_x_14) ;  /* 0x0000000000f80947 */ /* 0x004fea0003800000 */
[----:B------:R-:W0:Y:S01]  /*00b0*/  I2F.U32.RP R11, R0 ;  /* 0x00000000000b7306 */ /* 0x000e220000209000 */
[C---:B------:R-:W-:Y:S01]  /*00c0*/  IMAD.IADD R8, R0.reuse, 0x1, R3 ;  /* 0x0000000100087824 */ /* 0x040fe200078e0203 */
[----:B------:R-:W-:Y:S01]  /*00d0*/  ISETP.NE.U32.AND P2, PT, R0, RZ, PT ;  /* 0x000000ff0000720c */ /* 0x000fe20003f45070 */
[----:B------:R-:W-:Y:S01]  /*00e0*/  IMAD.MOV R13, RZ, RZ, -R0 ;  /* 0x000000ffff0d7224 */ /* 0x000fe200078e0a00 */
[----:B------:R-:W-:Y:S02]  /*00f0*/  BSSY.RECONVERGENT B1, `(.L_x_15) ;  /* 0x0000027000017945 */ /* 0x000fe40003800200 */
[C---:B------:R-:W-:Y:S02]  /*0100*/  ISETP.GE.U32.AND P0, PT, R8.reuse, 0x2640, PT ;  /* 0x000026400800780c */ /* 0x040fe40003f06070 */
[----:B------:R-:W-:Y:S02]  /*0110*/  VIMNMX.U32 R9, PT, PT, R8, 0x2640, !PT ;  /* 0x0000264008097848 */ /* 0x000fe40007fe0000 */
[----:B------:R-:W-:-:S04]  /*0120*/  SEL R10, RZ, 0x1, P0 ;  /* 0x00000001ff0a7807 */ /* 0x000fc80000000000 */
[----:B------:R-:W-:Y:S01]  /*0130*/  IADD3 R9, PT, PT, R9, -R8, -R10 ;  /* 0x8000000809097210 */ /* 0x000fe20007ffe80a */
[----:B0-----:R-:W0:Y:S02]  /*0140*/  MUFU.RCP R11, R11 ;  /* 0x0000000b000b7308 */ /* 0x001e240000001000 */
[----:B0-----:R-:W-:-:S06]  /*0150*/  VIADD R6, R11, 0xffffffe ;  /* 0x0ffffffe0b067836 */ /* 0x001fcc0000000000 */
[----:B------:R0:W1:Y:S02]  /*0160*/  F2I.FTZ.U32.TRUNC.NTZ R7, R6 ;  /* 0x0000000600077305 */ /* 0x000064000021f000 */
[----:B0-----:R-:W-:Y:S02]  /*0170*/  IMAD.MOV.U32 R6, RZ, RZ, RZ ;  /* 0x000000ffff067224 */ /* 0x001fe400078e00ff */
        /* <DEDUP_REMOVED lines=9> */
[----:B------:R-:W-:Y:S01]  /*0210*/  @P1 VIADD R7, R7, 0x1 ;  /* 0x0000000107071836 */ /* 0x000fe20000000000 */
        /* <DEDUP_REMOVED lines=9> */
[----:B------:R-:W-:Y:S02]  /*02b0*/  MOV R8, 0x400 ;  /* 0x0000040000087802 */ /* 0x000fe40000000f00 */
[----:B------:R-:W-:Y:S02]  /*02c0*/  MOV R7, R3 ;  /* 0x0000000300077202 */ /* 0x000fe40000000f00 */
[----:B------:R-:W-:-:S05]  /*02d0*/  LOP3.LUT R6, R6, 0x3, RZ, 0xc0, !PT ;  /* 0x0000000306067812 */ /* 0x000fca00078ec0ff */
[----:B------:R-:W-:Y:S01]  /*02e0*/  IMAD.MOV R6, RZ, RZ, -R6 ;  /* 0x000000ffff067224 */ /* 0x000fe200078e0a06 */
[----:B0-----:R-:W-:-:S07]  /*02f0*/  LEA R8, R9, R8, 0x18 ;  /* 0x0000000809087211 */ /* 0x001fce00078ec0ff */
.L_x_17:
[--C-:B------:R-:W-:Y:S02]  /*0300*/  IMAD.IADD R9, R8, 0x1, R7.reuse ;  /* 0x0000000108097824 */ /* 0x100fe400078e0207 */
[----:B------:R-:W-:Y:S02]  /*0310*/  VIADD R6, R6, 0x1 ;  /* 0x0000000106067836 */ /* 0x000fe40000000000 */
[----:B------:R-:W-:Y:S01]  /*0320*/  IMAD.IADD R7, R0, 0x1, R7 ;  /* 0x0000000100077824 */ /* 0x000fe200078e0207 */
[----:B------:R0:W-:Y:S02]  /*0330*/  STS.U8 [R9], RZ ;  /* 0x000000ff09007388 */ /* 0x0001e40000000000 */
[----:B------:R-:W-:-:S13]  /*0340*/  ISETP.NE.AND P0, PT, R6, RZ, PT ;  /* 0x000000ff0600720c */ /* 0x000fda0003f05270 */
[----:B0-----:R-:W-:Y:S05]  /*0350*/  @P0 BRA `(.L_x_17) ;  /* 0xfffffffc00e80947 */ /* 0x001fea000383ffff */
.L_x_16:
[----:B------:R-:W-:Y:S05]  /*0360*/  BSYNC.RECONVERGENT B1 ;  /* 0x0000000000017941 */ /* 0x000fea0003800200 */
.L_x_15:
[----:B------:R-:W-:Y:S05]  /*0370*/  @!P1 BRA `(.L_x_14) ;  /* 0x0000000000449947 */ /* 0x000fea0003800000 */
[----:B------:R-:W0:Y:S01]  /*0380*/  S2R R9, SR_CgaCtaId ;  /* 0x0000000000097919 */ /* 0x000e220000008800 */
[----:B------:R-:W-:-:S04]  /*0390*/  MOV R6, 0x400 ;  /* 0x0000040000067802 */ /* 0x000fc80000000f00 */
[----:B0-----:R-:W-:-:S05]  /*03a0*/  LEA R13, R9, R6, 0x18 ;  /* 0x00000006090d7211 */ /* 0x001fca00078ec0ff */
[C-C-:B------:R-:W-:Y:S02]  /*03b0*/  IMAD.IADD R6, R0.reuse, 0x1, R13.reuse ;  /* 0x0000000100067824 */ /* 0x140fe400078e020d */
[C-C-:B------:R-:W-:Y:S02]  /*03c0*/  IMAD R8, R0.reuse, 0x2, R13.reuse ;  /* 0x0000000200087824 */ /* 0x140fe400078e020d */
[----:B------:R-:W-:-:S07]  /*03d0*/  IMAD R10, R0, 0x3, R13 ;  /* 0x00000003000a7824 */ /* 0x000fce00078e020d */
.L_x_18:
[--C-:B0-----:R-:W-:Y:S02]  /*03e0*/  IMAD.IADD R15, R13, 0x1, R7.reuse ;  /* 0x000000010d0f7824 */ /* 0x101fe400078e0207 */
[--C-:B------:R-:W-:Y:S02]  /*03f0*/  IMAD.IADD R9, R6, 0x1, R7.reuse ;  /* 0x0000000106097824 */ /* 0x100fe400078e0207 */
[--C-:B------:R-:W-:Y:S01]  /*0400*/  IMAD.IADD R11, R8, 0x1, R7.reuse ;  /* 0x00000001080b7824 */ /* 0x100fe200078e0207 */
[----:B------:R0:W-:Y:S01]  /*0410*/  STS.U8 [R15], RZ ;  /* 0x000000ff0f007388 */ /* 0x0001e20000000000 */
[----:B------:R-:W-:Y:S01]  /*0420*/  IMAD.IADD R12, R10, 0x1, R7 ;  /* 0x000000010a0c7824 */ /* 0x000fe200078e0207 */
[----:B------:R-:W-:Y:S02]  /*0430*/  LEA R7, R0, R7, 0x2 ;  /* 0x0000000700077211 */ /* 0x000fe400078e10ff */
[----:B------:R0:W-:Y:S02]  /*0440*/  STS.U8 [R9], RZ ;  /* 0x000000ff09007388 */ /* 0x0001e40000000000 */
[----:B------:R-:W-:-:S02]  /*0450*/  ISETP.GE.U32.AND P0, PT, R7, 0x2640, PT ;  /* 0x000026400700780c */ /* 0x000fc40003f06070 */
[----:B------:R0:W-:Y:S04]  /*0460*/  STS.U8 [R11], RZ ;  /* 0x000000ff0b007388 */ /* 0x0001e80000000000 */
[----:B------:R0:W-:Y:S07]  /*0470*/  STS.U8 [R12], RZ ;  /* 0x000000ff0c007388 */ /* 0x0001ee0000000000 */
[----:B------:R-:W-:Y:S05]  /*0480*/  @!P0 BRA `(.L_x_18) ;  /* 0xfffffffc00d48947 */ /* 0x000fea000383ffff */
.L_x_14:
[----:B------:R-:W-:Y:S05]  /*0490*/  BSYNC.RECONVERGENT B0 ;  /* 0x0000000000007941 */ /* 0x000fea0003800200 */
.L_x_13:
[----:B------:R-:W-:Y:S01]  /*04a0*/  ISETP.GT.U32.AND P0, PT, R3, 0x8f, PT ;  /* 0x0000008f0300780c */ /* 0x000fe20003f04070 */
[----:B------:R-:W1:Y:S01]  /*04b0*/  LDCU.64 UR8, c[0x0][0x358] ;  /* 0x00006b00ff0877ac */ /* 0x000e620008000a00 */
[----:B------:R-:W-:Y:S01]  /*04c0*/  BSSY.RECONVERGENT B0, `(.L_x_19) ;  /* 0x0000061000007945 */ /* 0x000fe20003800200 */
[----:B------:R-:W2:Y:S10]  /*04d0*/  LDCU.64 UR10, c[0x0][0x388] ;  /* 0x00007100ff0a77ac */ /* 0x000eb40008000a00 */
[----:B------:R-:W-:Y:S05]  /*04e0*/  @P0 BRA `(.L_x_20) ;  /* 0x0000000400780947 */ /* 0x000fea0003800000 */
[----:B0-----:R-:W0:Y:S01]  /*04f0*/  I2F.U32.RP R11, R0 ;  /* 0x00000000000b7306 */ /* 0x001e220000209000 */
[C-C-:B------:R-:W-:Y:S01]  /*0500*/  IMAD.IADD R10, R0.reuse, 0x1, R3.reuse ;  /* 0x00000001000a7824 */ /* 0x140fe200078e0203 */
[----:B------:R-:W-:Y:S01]  /*0510*/  ISETP.NE.U32.AND P2, PT, R0, RZ, PT ;  /* 0x000000ff0000720c */ /* 0x000fe20003f45070 */
[----:B------:R-:W-:Y:S01]  /*0520*/  IMAD.MOV R13, RZ, RZ, -R0 ;  /* 0x000000ffff0d7224 */ /* 0x000fe200078e0a00 */
[----:B------:R-:W-:Y:S01]  /*0530*/  BSSY.RECONVERGENT B1, `(.L_x_21) ;  /* 0x0000032000017945 */ /* 0x000fe20003800200 */
[----:B------:R-:W-:Y:S01]  /*0540*/  IMAD.MOV.U32 R15, RZ, RZ, R3 ;  /* 0x000000ffff0f7224 */ /* 0x000fe200078e0003 */
[C---:B------:R-:W-:Y:S02]  /*0550*/  ISETP.GE.U32.AND P0, PT, R10.reuse, 0x90, PT ;  /* 0x000000900a00780c */ /* 0x040fe40003f06070 */
[----:B------:R-:W-:Y:S02]  /*0560*/  VIMNMX.U32 R8, PT, PT, R10, 0x90, !PT ;  /* 0x000000900a087848 */ /* 0x000fe40007fe0000 */
[----:B------:R-:W-:Y:S01]  /*0570*/  SEL R9, RZ, 0x1, P0 ;  /* 0x00000001ff097807 */ /* 0x000fe20000000000 */
[----:B0-----:R-:W0:Y:S02]  /*0580*/  MUFU.RCP R11, R11 ;  /* 0x0000000b000b7308 */ /* 0x001e240000001000 */
[----:B0-----:R-:W-:-:S06]  /*0590*/  VIADD R6, R11, 0xffffffe ;  /* 0x0ffffffe0b067836 */ /* 0x001fcc0000000000 */
[----:B------:R0:W3:Y:S02]  /*05a0*/  F2I.FTZ.U32.TRUNC.NTZ R7, R6 ;  /* 0x0000000600077305 */ /* 0x0000e4000021f000 */
[----:B0-----:R-:W-:Y:S02]  /*05b0*/  IMAD.MOV.U32 R6, RZ, RZ, RZ ;  /* 0x000000ffff067224 */ /* 0x001fe400078e00ff */
[----:B---3--:R-:W-:-:S04]  /*05c0*/  IMAD R13, R13, R7, RZ ;  /* 0x000000070d0d7224 */ /* 0x008fc800078e02ff */
[----:B------:R-:W-:Y:S01]  /*05d0*/  IMAD.HI.U32 R12, R7, R13, R6 ;  /* 0x0000000d070c7227 */ /* 0x000fe200078e0006 */
[----:B------:R-:W-:-:S05]  /*05e0*/  IADD3 R7, PT, PT, R8, -R10, -R9 ;  /* 0x8000000a08077210 */ /* 0x000fca0007ffe809 */
[----:B------:R-:W-:-:S04]  /*05f0*/  IMAD.HI.U32 R6, R12, R7, RZ ;  /* 0x000000070c067227 */ /* 0x000fc800078e00ff */
[----:B------:R-:W-:-:S04]  /*0600*/  IMAD.MOV R8, RZ, RZ, -R6 ;  /* 0x000000ffff087224 */ /* 0x000fc800078e0a06 */
[----:B------:R-:W-:Y:S01]  /*0610*/  IMAD R7, R0, R8, R7 ;  /* 0x0000000800077224 */ /* 0x000fe200078e0207 */
[----:B------:R-:W-:-:S04]  /*0620*/  SHF.R.U32.HI R8, RZ, 0x1, R2 ;  /* 0x00000001ff087819 */ /* 0x000fc80000011602 */
        /* <DEDUP_REMOVED lines=9> */
[----:B------:R-:W-:-:S13]  /*06c0*/  ISETP.NE.AND P0, PT, R6, 0x3, PT ;  /* 0x000000030600780c */ /* 0x000fda0003f05270 */
[----:B------:R-:W-:Y:S05]  /*06d0*/  @!P0 BRA `(.L_x_22) ;  /* 0x00000000005c8947 */ /* 0x000fea0003800000 */
[----:B------:R-:W0:Y:S01]  /*06e0*/  S2R R10, SR_CgaCtaId ;  /* 0x00000000000a7919 */ /* 0x000e220000008800 */
[----:B------:R-:W3:Y:S01]  /*06f0*/  LDCU.64 UR4, c[0x0][0x388] ;  /* 0x00007100ff0477ac */ /* 0x000ee20008000a00 */
[----:B------:R-:W-:Y:S01]  /*0700*/  MOV R9, 0x400 ;  /* 0x0000040000097802 */ /* 0x000fe20000000f00 */
[--C-:B------:R-:W-:Y:S01]  /*0710*/  IMAD R6, R8, 0x90, R3.reuse ;  /* 0x0000009008067824 */ /* 0x100fe200078e0203 */
[----:B------:R-:W-:Y:S01]  /*0720*/  IADD3 R7, PT, PT, R7, 0x1, RZ ;  /* 0x0000000107077810 */ /* 0x000fe20007ffe0ff */
[----:B------:R-:W-:Y:S02]  /*0730*/  IMAD.MOV.U32 R15, RZ, RZ, R3 ;  /* 0x000000ffff0f7224 */ /* 0x000fe400078e0003 */
[----:B------:R-:W-:Y:S01]  /*0740*/  VIADD R9, R9, 0x2640 ;  /* 0x0000264009097836 */ /* 0x000fe20000000000 */
[----:B------:R-:W-:Y:S02]  /*0750*/  LOP3.LUT R7, R7, 0x3, RZ, 0xc0, !PT ;  /* 0x0000000307077812 */ /* 0x000fe400078ec0ff */
[----:B---3--:R-:W-:-:S05]  /*0760*/  IADD3 R13, P0, PT, R6, UR4, RZ ;  /* 0x00000004060d7c10 */ /* 0x008fca000ff1e0ff */
[----:B------:R-:W-:Y:S01]  /*0770*/  IMAD.X R12, RZ, RZ, UR5, P0 ;  /* 0x00000005ff0c7e24 */ /* 0x000fe200080e06ff */
[----:B0-----:R-:W-:Y:S01]  /*0780*/  LEA R10, R10, R9, 0x18 ;  /* 0x000000090a0a7211 */ /* 0x001fe200078ec0ff */
[----:B------:R-:W-:-:S07]  /*0790*/  IMAD.MOV R9, RZ, RZ, -R7 ;  /* 0x000000ffff097224 */ /* 0x000fce00078e0a07 */
.L_x_23:
[----:B0-----:R-:W-:Y:S02]  /*07a0*/  IMAD.MOV.U32 R6, RZ, RZ, R13 ;  /* 0x000000ffff067224 */ /* 0x001fe400078e000d */
[----:B------:R-:W-:-:S05]  /*07b0*/  IMAD.MOV.U32 R7, RZ, RZ, R12 ;  /* 0x000000ffff077224 */ /* 0x000fca00078e000c */
[----:B-1----:R-:W3:Y:S01]  /*07c0*/  LDG.E.U8 R6, desc[UR8][R6.64] ;  /* 0x0000000806067981 */ /* 0x002ee2000c1e1100 */
[--C-:B------:R-:W-:Y:S01]  /*07d0*/  IMAD.IADD R11, R10, 0x1, R15.reuse ;  /* 0x000000010a0b7824 */ /* 0x100fe200078e020f */
[C---:B------:R-:W-:Y:S01]  /*07e0*/  IADD3 R13, P2, PT, R0.reuse, R13, RZ ;  /* 0x0000000d000d7210 */ /* 0x040fe20007f5e0ff */
[----:B------:R-:W-:Y:S02]  /*07f0*/  VIADD R9, R9, 0x1 ;  /* 0x0000000109097836 */ /* 0x000fe40000000000 */
[----:B------:R-:W-:Y:S02]  /*0800*/  IMAD.IADD R15, R0, 0x1, R15 ;  /* 0x00000001000f7824 */ /* 0x000fe400078e020f */
[----:B------:R-:W-:Y:S01]  /*0810*/  IMAD.X R12, RZ, RZ, R12, P2 ;  /* 0x000000ffff0c7224 */ /* 0x000fe200010e060c */
[----:B------:R-:W-:Y:S01]  /*0820*/  ISETP.NE.AND P0, PT, R9, RZ, PT ;  /* 0x000000ff0900720c */ /* 0x000fe20003f05270 */
[----:B---3--:R0:W-:-:S12]  /*0830*/  STS.U8 [R11], R6 ;  /* 0x000000060b007388 */ /* 0x0081d80000000000 */
[----:B------:R-:W-:Y:S05]  /*0840*/  @P0 BRA `(.L_x_23) ;  /* 0xfffffffc00d40947 */ /* 0x000fea000383ffff */
.L_x_22:
[----:B-12---:R-:W-:Y:S05]  /*0850*/  BSYNC.RECONVERGENT B1 ;  /* 0x0000000000017941 */ /* 0x006fea0003800200 */
.L_x_21:
[----:B------:R-:W-:Y:S05]  /*0860*/  @!P1 BRA `(.L_x_20) ;  /* 0x0000000000989947 */ /* 0x000fea0003800000 */
[----:B------:R-:W1:Y:S01]  /*0870*/  S2R R19, SR_CgaCtaId ;  /* 0x0000000000137919 */ /* 0x000e620000008800 */
[----:B0-----:R-:W-:Y:S01]  /*0880*/  MOV R6, 0x400 ;  /* 0x0000040000067802 */ /* 0x001fe20000000f00 */
[----:B------:R-:W-:-:S03]  /*0890*/  IMAD R25, R8, 0x90, R15 ;  /* 0x0000009008197824 */ /* 0x000fc600078e020f */
[----:B------:R-:W-:Y:S01]  /*08a0*/  IADD3 R6, PT, PT, R6, 0x2640, RZ ;  /* 0x0000264006067810 */ /* 0x000fe20007ffe0ff */
[C-C-:B------:R-:W-:Y:S02]  /*08b0*/  IMAD.IADD R17, R0.reuse, 0x1, R25.reuse ;  /* 0x0000000100117824 */ /* 0x140fe400078e0219 */
[C-C-:B------:R-:W-:Y:S02]  /*08c0*/  IMAD R21, R0.reuse, 0x2, R25.reuse ;  /* 0x0000000200157824 */ /* 0x140fe400078e0219 */
[----:B------:R-:W-:Y:S01]  /*08d0*/  IMAD R23, R0, 0x3, R25 ;  /* 0x0000000300177824 */ /* 0x000fe200078e0219 */
[----:B-1----:R-:W-:-:S05]  /*08e0*/  LEA R19, R19, R6, 0x18 ;  /* 0x0000000613137211 */ /* 0x002fca00078ec0ff */
[C-C-:B------:R-:W-:Y:S02]  /*08f0*/  IMAD.IADD R18, R0.reuse, 0x1, R19.reuse ;  /* 0x0000000100127824 */ /* 0x140fe400078e0213 */
[C-C-:B------:R-:W-:Y:S02]  /*0900*/  IMAD R20, R0.reuse, 0x2, R19.reuse ;  /* 0x0000000200147824 */ /* 0x140fe400078e0213 */
[----:B------:R-:W-:-:S07]  /*0910*/  IMAD R16, R0, 0x3, R19 ;  /* 0x0000000300107824 */ /* 0x000fce00078e0213 */
.L_x_24:
[----:B0-----:R-:W-:Y:S02]  /*0920*/  IADD3 R6, P0, PT, R25, UR10, RZ ;  /* 0x0000000a19067c10 */ /* 0x001fe4000ff1e0ff */
[----:B------:R-:W-:Y:S02]  /*0930*/  IADD3 R8, P1, PT, R17, UR10, RZ ;  /* 0x0000000a11087c10 */ /* 0x000fe4000ff3e0ff */
[----:B------:R-:W-:Y:S01]  /*0940*/  IADD3 R10, P2, PT, R21, UR10, RZ ;  /* 0x0000000a150a7c10 */ /* 0x000fe2000ff5e0ff */
[----:B------:R-:W-:Y:S01]  /*0950*/  IMAD.X R7, RZ, RZ, UR11, P0 ;  /* 0x0000000bff077e24 */ /* 0x000fe200080e06ff */
[----:B------:R-:W-:Y:S01]  /*0960*/  IADD3 R12, P0, PT, R23, UR10, RZ ;  /* 0x0000000a170c7c10 */ /* 0x000fe2000ff1e0ff */
[----:B------:R-:W-:Y:S02]  /*0970*/  IMAD.X R9, RZ, RZ, UR11, P1 ;  /* 0x0000000bff097e24 */ /* 0x000fe400088e06ff */
[----:B------:R-:W-:Y:S01]  /*0980*/  IMAD.X R11, RZ, RZ, UR11, P2 ;  /* 0x0000000bff0b7e24 */ /* 0x000fe200090e06ff */
[----:B------:R-:W2:Y:S01]  /*0990*/  LDG.E.U8 R6, desc[UR8][R6.64] ;  /* 0x0000000806067981 */ /* 0x000ea2000c1e1100 */
[----:B------:R-:W-:-:S03]  /*09a0*/  IMAD.X R13, RZ, RZ, UR11, P0 ;  /* 0x0000000bff0d7e24 */ /* 0x000fc600080e06ff */
[----:B------:R-:W3:Y:S04]  /*09b0*/  LDG.E.U8 R8, desc[UR8][R8.64] ;  /* 0x0000000808087981 */ /* 0x000ee8000c1e1100 */
[----:B------:R-:W4:Y:S04]  /*09c0*/  LDG.E.U8 R10, desc[UR8][R10.64] ;  /* 0x000000080a0a7981 */ /* 0x000f28000c1e1100 */
[----:B------:R-:W5:Y:S01]  /*09d0*/  LDG.E.U8 R12, desc[UR8][R12.64] ;  /* 0x000000080c0c7981 */ /* 0x000f62000c1e1100 */
[--C-:B------:R-:W-:Y:S01]  /*09e0*/  IMAD.IADD R24, R19, 0x1, R15.reuse ;  /* 0x0000000113187824 */ /* 0x100fe200078e020f */
[----:B------:R-:W-:Y:S01]  /*09f0*/  IADD3 R29, PT, PT, R20, R15, RZ ;  /* 0x0000000f141d7210 */ /* 0x000fe20007ffe0ff */
[----:B------:R-:W-:-:S02]  /*0a00*/  IMAD.IADD R27, R18, 0x1, R15 ;  /* 0x00000001121b7824 */ /* 0x000fc400078e020f */
[--C-:B------:R-:W-:Y:S02]  /*0a10*/  IMAD.IADD R22, R16, 0x1, R15.reuse ;  /* 0x0000000110167824 */ /* 0x100fe400078e020f */
[C---:B------:R-:W-:Y:S02]  /*0a20*/  IMAD R15, R0.reuse, 0x4, R15 ;  /* 0x00000004000f7824 */ /* 0x040fe400078e020f */
[C---:B------:R-:W-:Y:S02]  /*0a30*/  IMAD R17, R0.reuse, 0x4, R17 ;  /* 0x0000000400117824 */ /* 0x040fe400078e0211 */
[C---:B------:R-:W-:Y:S01]  /*0a40*/  IMAD R21, R0.reuse, 0x4, R21 ;  /* 0x0000000400157824 */ /* 0x040fe200078e0215 */
[----:B------:R-:W-:Y:S01]  /*0a50*/  ISETP.GE.U32.AND P0, PT, R15, 0x90, PT ;  /* 0x000000900f00780c */ /* 0x000fe20003f06070 */
[C---:B------:R-:W-:Y:S02]  /*0a60*/  IMAD R23, R0.reuse, 0x4, R23 ;  /* 0x0000000400177824 */ /* 0x040fe400078e0217 */
[----:B------:R-:W-:Y:S01]  /*0a70*/  IMAD R25, R0, 0x4, R25 ;  /* 0x0000000400197824 */ /* 0x000fe200078e0219 */
[----:B--2---:R0:W-:Y:S04]  /*0a80*/  STS.U8 [R24], R6 ;  /* 0x0000000618007388 */ /* 0x0041e80000000000 */
[----:B---3--:R0:W-:Y:S04]  /*0a90*/  STS.U8 [R27], R8 ;  /* 0x000000081b007388 */ /* 0x0081e80000000000 */
[----:B----4-:R0:W-:Y:S04]  /*0aa0*/  STS.U8 [R29], R10 ;  /* 0x0000000a1d007388 */ /* 0x0101e80000000000 */
[----:B-----5:R0:W-:Y:S01]  /*0ab0*/  STS.U8 [R22], R12 ;  /* 0x0000000c16007388 */ /* 0x0201e20000000000 */
[----:B------:R-:W-:Y:S05]  /*0ac0*/  @!P0 BRA `(.L_x_24) ;  /* 0xfffffffc00948947 */ /* 0x000fea000383ffff */
.L_x_20:
[----:B-12---:R-:W-:Y:S05]  /*0ad0*/  BSYNC.RECONVERGENT B0 ;  /* 0x0000000000007941 */ /* 0x006fea0003800200 */
.L_x_19:
[----:B------:R-:W-:Y:S01]  /*0ae0*/  ISETP.GT.U32.AND P0, PT, R3, 0x1ff, PT ;  /* 0x000001ff0300780c */ /* 0x000fe20003f04070 */
[----:B------:R-:W-:-:S12]  /*0af0*/  BSSY.RECONVERGENT B0, `(.L_x_25) ;  /* 0x0000041000007945 */ /* 0x000fd80003800200 */
[----:B------:R-:W-:Y:S05]  /*0b00*/  @P0 BRA `(.L_x_26) ;  /* 0x0000000000fc0947 */ /* 0x000fea0003800000 */
[----:B0-----:R-:W0:Y:S01]  /*0b10*/  I2F.U32.RP R11, R0 ;  /* 0x00000000000b7306 */ /* 0x001e220000209000 */
[C---:B------:R-:W-:Y:S01]  /*0b20*/  IMAD.IADD R10, R0.reuse, 0x1, R3 ;  /* 0x00000001000a7824 */ /* 0x040fe200078e0203 */
[----:B------:R-:W-:Y:S01]  /*0b30*/  ISETP.NE.U32.AND P2, PT, R0, RZ, PT ;  /* 0x000000ff0000720c */ /* 0x000fe20003f45070 */
[----:B------:R-:W-:Y:S01]  /*0b40*/  IMAD.MOV R13, RZ, RZ, -R0 ;  /* 0x000000ffff0d7224 */ /* 0x000fe200078e0a00 */
[----:B------:R-:W-:Y:S02]  /*0b50*/  BSSY.RECONVERGENT B1, `(.L_x_27) ;  /* 0x0000029000017945 */ /* 0x000fe40003800200 */
[C---:B------:R-:W-:Y:S02]  /*0b60*/  ISETP.GE.U32.AND P0, PT, R10.reuse, 0x200, PT ;  /* 0x000002000a00780c */ /* 0x040fe40003f06070 */
[----:B------:R-:W-:Y:S02]  /*0b70*/  VIMNMX.U32 R8, PT, PT, R10, 0x200, !PT ;  /* 0x000002000a087848 */ /* 0x000fe40007fe0000 */
[----:B------:R-:W-:Y:S01]  /*0b80*/  SEL R9, RZ, 0x1, P0 ;  /* 0x00000001ff097807 */ /* 0x000fe20000000000 */
[----:B0-----:R-:W0:Y:S02]  /*0b90*/  MUFU.RCP R11, R11 ;  /* 0x0000000b000b7308 */ /* 0x001e240000001000 */
[----:B0-----:R-:W-:-:S06]  /*0ba0*/  VIADD R6, R11, 0xffffffe ;  /* 0x0ffffffe0b067836 */ /* 0x001fcc0000000000 */
[----:B------:R0:W1:Y:S02]  /*0bb0*/  F2I.FTZ.U32.TRUNC.NTZ R7, R6 ;  /* 0x0000000600077305 */ /* 0x000064000021f000 */
[----:B0-----:R-:W-:Y:S02]  /*0bc0*/  IMAD.MOV.U32 R6, RZ, RZ, RZ ;  /* 0x000000ffff067224 */ /* 0x001fe400078e00ff */
[----:B-1----:R-:W-:-:S04]  /*0bd0*/  IMAD R13, R13, R7, RZ ;  /* 0x000000070d0d7224 */ /* 0x002fc800078e02ff */
[----:B------:R-:W-:Y:S01]  /*0be0*/  IMAD.HI.U32 R12, R7, R13, R6 ;  /* 0x0000000d070c7227 */ /* 0x000fe200078e0006 */
[----:B------:R-:W-:-:S05]  /*0bf0*/  IADD3 R7, PT, PT, R8, -R10, -R9 ;  /* 0x8000000a08077210 */ /* 0x000fca0007ffe809 */
[----:B------:R-:W-:-:S05]  /*0c00*/  IMAD.HI.U32 R6, R12, R7, RZ ;  /* 0x000000070c067227 */ /* 0x000fca00078e00ff */
[----:B------:R-:W-:-:S05]  /*0c10*/  IADD3 R8, PT, PT, -R6, RZ, RZ ;  /* 0x000000ff06087210 */ /* 0x000fca0007ffe1ff */
        /* <DEDUP_REMOVED lines=13> */
[----:B------:R-:W0:Y:S01]  /*0cf0*/  S2UR UR5, SR_CgaCtaId ;  /* 0x00000000000579c3 */ /* 0x000e220000008800 */
[----:B------:R-:W-:Y:S01]  /*0d00*/  VIADD R6, R6, 0x1 ;  /* 0x0000000106067836 */ /* 0x000fe20000000000 */
[----:B------:R-:W-:Y:S02]  /*0d10*/  UMOV UR4, 0x400 ;  /* 0x0000040000047882 */ /* 0x000fe40000000000 */
[----:B------:R-:W-:Y:S02]  /*0d20*/  UIADD3 UR4, UPT, UPT, UR4, 0x26d0, URZ ;  /* 0x000026d004047890 */ /* 0x000fe4000fffe0ff */
[----:B------:R-:W-:-:S05]  /*0d30*/  LOP3.LUT R7, R6, 0x3, RZ, 0xc0, !PT ;  /* 0x0000000306077812 */ /* 0x000fca00078ec0ff */
[----:B------:R-:W-:Y:S02]  /*0d40*/  IMAD R14, R7, UR6, R14 ;  /* 0x00000006070e7c24 */ /* 0x000fe4000f8e020e */
[----:B------:R-:W-:Y:S02]  /*0d50*/  IMAD.MOV R6, RZ, RZ, -R7 ;  /* 0x000000ffff067224 */ /* 0x000fe400078e0a07 */
[----:B------:R-:W-:Y:S01]  /*0d60*/  IMAD R7, R14, R4, R5 ;  /* 0x000000040e077224 */ /* 0x000fe200078e0205 */
[----:B0-----:R-:W-:-:S06]  /*0d70*/  ULEA UR4, UR5, UR4, 0x18 ;  /* 0x0000000405047291 */ /* 0x001fcc000f8ec0ff */
[----:B------:R-:W-:-:S07]  /*0d80*/  LEA R5, R3, UR4, 0x2 ;  /* 0x0000000403057c11 */ /* 0x000fce000f8e10ff */
.L_x_29:
[----:B------:R-:W-:Y:S01]  /*0d90*/  VIADD R6, R6, 0x1 ;  /* 0x0000000106067836 */ /* 0x000fe20000000000 */
[----:B------:R0:W-:Y:S04]  /*0da0*/  STS [R5], RZ ;  /* 0x000000ff05007388 */ /* 0x0001e80000000800 */
[----:B------:R-:W-:Y:S01]  /*0db0*/  ISETP.NE.AND P0, PT, R6, RZ, PT ;  /* 0x000000ff0600720c */ /* 0x000fe20003f05270 */
[----:B0-----:R-:W-:-:S12]  /*0dc0*/  IMAD R5, R0, 0x4, R5 ;  /* 0x0000000400057824 */ /* 0x001fd800078e0205 */
[----:B------:R-:W-:Y:S05]  /*0dd0*/  @P0 BRA `(.L_x_29) ;  /* 0xfffffffc00ec0947 */ /* 0x000fea000383ffff */
.L_x_28:
[----:B------:R-:W-:Y:S05]  /*0de0*/  BSYNC.RECONVERGENT B1 ;  /* 0x0000000000017941 */ /* 0x000fea0003800200 */
.L_x_27:
[----:B------:R-:W-:Y:S05]  /*0df0*/  @!P1 BRA `(.L_x_26) ;  /* 0x0000000000409947 */ /* 0x000fea0003800000 */
[----:B------:R-:W0:Y:S01]  /*0e00*/  S2UR UR5, SR_CgaCtaId ;  /* 0x00000000000579c3 */ /* 0x000e220000008800 */
[----:B------:R-:W-:Y:S02]  /*0e10*/  UMOV UR4, 0x400 ;  /* 0x0000040000047882 */ /* 0x000fe40000000000 */
[----:B------:R-:W-:-:S04]  /*0e20*/  UIADD3 UR4, UPT, UPT, UR4, 0x26d0, URZ ;  /* 0x000026d004047890 */ /* 0x000fc8000fffe0ff */
[----:B0-----:R-:W-:-:S06]  /*0e30*/  ULEA UR4, UR5, UR4, 0x18 ;  /* 0x0000000405047291 */ /* 0x001fcc000f8ec0ff */
[----:B------:R-:W-:-:S07]  /*0e40*/  LEA R5, R7, UR4, 0x2 ;  /* 0x0000000407057c11 */ /* 0x000fce000f8e10ff */
.L_x_30:
[C-C-:B-1----:R-:W-:Y:S01]  /*0e50*/  IMAD R6, R0.reuse, 0x4, R5.reuse ;  /* 0x0000000400067824 */ /* 0x142fe200078e0205 */
[C---:B------:R-:W-:Y:S01]  /*0e60*/  LEA R8, R0.reuse, R5, 0x3 ;  /* 0x0000000500087211 */ /* 0x040fe200078e18ff */
[C---:B------:R-:W-:Y:S01]  /*0e70*/  IMAD R9, R0.reuse, 0xc, R5 ;  /* 0x0000000c00097824 */ /* 0x040fe200078e0205 */
[----:B------:R0:W-:Y:S01]  /*0e80*/  STS [R5], RZ ;  /* 0x000000ff05007388 */ /* 0x0001e20000000800 */
[----:B------:R-:W-:-:S03]  /*0e90*/  IMAD R7, R0, 0x4, R7 ;  /* 0x0000000400077824 */ /* 0x000fc600078e0207 */
[----:B------:R1:W-:Y:S02]  /*0ea0*/  STS [R6], RZ ;  /* 0x000000ff06007388 */ /* 0x0003e40000000800 */
[----:B------:R-:W-:Y:S02]  /*0eb0*/  ISETP.GE.U32.AND P0, PT, R7, 0x200, PT ;  /* 0x000002000700780c */ /* 0x000fe40003f06070 */
[----:B------:R1:W-:Y:S01]  /*0ec0*/  STS [R8], RZ ;  /* 0x000000ff08007388 */ /* 0x0003e20000000800 */
[----:B0-----:R-:W-:-:S03]  /*0ed0*/  IMAD R5, R0, 0x10, R5 ;  /* 0x0000001000057824 */ /* 0x001fc600078e0205 */
[----:B------:R1:W-:Y:S07]  /*0ee0*/  STS [R9], RZ ;  /* 0x000000ff09007388 */ /* 0x0003ee0000000800 */
[----:B------:R-:W-:Y:S05]  /*0ef0*/  @!P0 BRA `(.L_x_30) ;  /* 0xfffffffc00d48947 */ /* 0x000fea000383ffff */
.L_x_26:
[----:B------:R-:W-:Y:S05]  /*0f00*/  BSYNC.RECONVERGENT B0 ;  /* 0x0000000000007941 */ /* 0x000fea0003800200 */
.L_x_25:
[----:B------:R-:W-:Y:S01]  /*0f10*/  ISETP.GT.U32.AND P0, PT, R3, 0x21ff, PT ;  /* 0x000021ff0300780c */ /* 0x000fe20003f04070 */
[----:B------:R-:W2:Y:S01]  /*0f20*/  LDCU.64 UR6, c[0x0][0x380] ;  /* 0x00007000ff0677ac */ /* 0x000ea20008000a00 */
[----:B------:R-:W-:Y:S01]  /*0f30*/  BSSY.RECONVERGENT B0, `(.L_x_31) ;  /* 0x00000be000007945 */ /* 0x000fe20003800200 */
[----:B------:R-:W3:Y:S10]  /*0f40*/  LDCU.64 UR10, c[0x0][0x380] ;  /* 0x00007000ff0a77ac */ /* 0x000ef40008000a00 */
[----:B------:R-:W-:Y:S05]  /*0f50*/  @P0 BRA `(.L_x_32) ;  /* 0x0000000800ec0947 */ /* 0x000fea0003800000 */
[----:B01----:R-:W0:Y:S01]  /*0f60*/  I2F.U32.RP R8, R4 ;  /* 0x0000000400087306 */ /* 0x003e220000209000 */
[----:B------:R-:W-:Y:S01]  /*0f70*/  IMAD.IADD R5, R3, 0x1, R4 ;  /* 0x0000000103057824 */ /* 0x000fe200078e0204 */
[----:B------:R-:W-:Y:S01]  /*0f80*/  ISETP.NE.U32.AND P2, PT, R4, RZ, PT ;  /* 0x000000ff0400720c */ /* 0x000fe20003f45070 */
[----:B------:R-:W-:Y:S01]  /*0f90*/  BSSY.RECONVERGENT B1, `(.L_x_33) ;  /* 0x0000041000017945 */ /* 0x000fe20003800200 */
[----:B------:R-:W-:Y:S01]  /*0fa0*/  LOP3.LUT R10, R2, 0x1, RZ, 0xc, !PT ;  /* 0x00000001020a7812 */ /* 0x000fe200078e0cff */
[----:B------:R-:W-:Y:S01]  /*0fb0*/  IMAD.MOV.U32 R25, RZ, RZ, R3 ;  /* 0x000000ffff197224 */ /* 0x000fe200078e0003 */
[C---:B------:R-:W-:Y:S02]  /*0fc0*/  ISETP.GE.U32.AND P3, PT, R5.reuse, 0x2200, PT ;  /* 0x000022000500780c */ /* 0x040fe40003f66070 */
[----:B------:R-:W-:-:S05]  /*0fd0*/  VIMNMX.U32 R6, PT, PT, R5, 0x2200, !PT ;  /* 0x0000220005067848 */ /* 0x000fca0007fe0000 */
[----:B------:R-:W-:Y:S01]  /*0fe0*/  IMAD.IADD R5, R6, 0x1, -R5 ;  /* 0x0000000106057824 */ /* 0x000fe200078e0a05 */
[----:B0-----:R-:W0:Y:S01]  /*0ff0*/  MUFU.RCP R8, R8 ;  /* 0x0000000800087308 */ /* 0x001e220000001000 */
[----:B------:R-:W-:Y:S02]  /*1000*/  IMAD.MOV.U32 R6, RZ, RZ, RZ ;  /* 0x000000ffff067224 */ /* 0x000fe400078e00ff */
[----:B------:R-:W-:Y:S02]  /*1010*/  VIADD R9, R5, 0xffffffff ;  /* 0xffffffff05097836 */ /* 0x000fe40000000000 */
[----:B------:R-:W-:Y:S02]  /*1020*/  @P3 IMAD.MOV R9, RZ, RZ, R5 ;  /* 0x000000ffff093224 */ /* 0x000fe400078e0205 */
[----:B0-----:R-:W-:-:S06]  /*1030*/  VIADD R7, R8, 0xffffffe ;  /* 0x0ffffffe08077836 */ /* 0x001fcc0000000000 */
[----:B------:R-:W0:Y:S02]  /*1040*/  F2I.FTZ.U32.TRUNC.NTZ R7, R7 ;  /* 0x0000000700077305 */ /* 0x000e24000021f000 */
[----:B0-----:R-:W-:-:S04]  /*1050*/  IMAD.MOV R11, RZ, RZ, -R7 ;  /* 0x000000ffff0b7224 */ /* 0x001fc800078e0a07 */
[----:B------:R-:W-:-:S04]  /*1060*/  IMAD R11, R11, R4, RZ ;  /* 0x000000040b0b7224 */ /* 0x000fc800078e02ff */
[----:B------:R-:W-:-:S06]  /*1070*/  IMAD.HI.U32 R6, R7, R11, R6 ;  /* 0x0000000b07067227 */ /* 0x000fcc00078e0006 */
[----:B------:R-:W-:-:S04]  /*1080*/  IMAD.HI.U32 R6, R6, R9, RZ ;  /* 0x0000000906067227 */ /* 0x000fc800078e00ff */
[----:B------:R-:W-:-:S04]  /*1090*/  IMAD.MOV R5, RZ, RZ, -R6 ;  /* 0x000000ffff057224 */ /* 0x000fc800078e0a06 */
[----:B------:R-:W-:Y:S01]  /*10a0*/  IMAD R9, R4, R5, R9 ;  /* 0x0000000504097224 */ /* 0x000fe200078e0209 */
[----:B------:R-:W-:-:S04]  /*10b0*/  SEL R5, RZ, 0x1, P3 ;  /* 0x00000001ff057807 */ /* 0x000fc80001800000 */
[----:B------:R-:W-:-:S13]  /*10c0*/  ISETP.GE.U32.AND P0, PT, R9, R4, PT ;  /* 0x000000040900720c */ /* 0x000fda0003f06070 */
[----:B------:R-:W-:Y:S01]  /*10d0*/  @P0 IADD3 R9, PT, PT, R9, -R4, RZ ;  /* 0x8000000409090210 */ /* 0x000fe20007ffe0ff */
[----:B------:R-:W-:-:S03]  /*10e0*/  @P0 VIADD R6, R6, 0x1 ;  /* 0x0000000106060836 */ /* 0x000fc60000000000 */
[----:B------:R-:W-:-:S13]  /*10f0*/  ISETP.GE.U32.AND P1, PT, R9, R4, PT ;  /* 0x000000040900720c */ /* 0x000fda0003f26070 */
[----:B------:R-:W-:Y:S01]  /*1100*/  @P1 VIADD R6, R6, 0x1 ;  /* 0x0000000106061836 */ /* 0x000fe20000000000 */
[----:B------:R-:W-:-:S05]  /*1110*/  @!P2 LOP3.LUT R6, RZ, R4, RZ, 0x33, !PT ;  /* 0x00000004ff06a212 */ /* 0x000fca00078e33ff */
[----:B------:R-:W-:-:S05]  /*1120*/  IMAD.IADD R6, R5, 0x1, R6 ;  /* 0x0000000105067824 */ /* 0x000fca00078e0206 */
[C---:B------:R-:W-:Y:S02]  /*1130*/  LOP3.LUT R5, R6.reuse, 0x3, RZ, 0xc0, !PT ;  /* 0x0000000306057812 */ /* 0x040fe400078ec0ff */
[----:B------:R-:W-:Y:S02]  /*1140*/  ISETP.GE.U32.AND P1, PT, R6, 0x3, PT ;  /* 0x000000030600780c */ /* 0x000fe40003f26070 */
[----:B------:R-:W-:Y:S02]  /*1150*/  ISETP.NE.AND P0, PT, R5, 0x3, PT ;  /* 0x000000030500780c */ /* 0x000fe40003f05270 */
[----:B------:R-:W-:-:S11]  /*1160*/  LOP3.LUT R5, R2, 0x1, RZ, 0xc0, !PT ;  /* 0x0000000102057812 */ /* 0x000fd600078ec0ff */
[----:B------:R-:W-:Y:S05]  /*1170*/  @!P0 BRA `(.L_x_34) ;  /* 0x0000000000888947 */ /* 0x000fea0003800000 */
[----:B------:R-:W0:Y:S01]  /*1180*/  S2R R12, SR_CgaCtaId ;  /* 0x00000000000c7919 */ /* 0x000e220000008800 */
[----:B------:R-:W-:Y:S01]  /*1190*/  VIADD R6, R6, 0x1 ;  /* 0x0000000106067836 */ /* 0x000fe20000000000 */
[----:B------:R-:W-:Y:S01]  /*11a0*/  MOV R9, 0x400 ;  /* 0x0000040000097802 */ /* 0x000fe20000000f00 */
[----:B------:R-:W-:Y:S01]  /*11b0*/  IMAD.MOV.U32 R25, RZ, RZ, R3 ;  /* 0x000000ffff197224 */ /* 0x000fe200078e0003 */
[----:B------:R-:W-:Y:S02]  /*11c0*/  PRMT R7, R3, 0x7610, R7 ;  /* 0x0000761003077816 */ /* 0x000fe40000000007 */
[----:B------:R-:W-:-:S05]  /*11d0*/  LOP3.LUT R8, R6, 0x3, RZ, 0xc0, !PT ;  /* 0x0000000306087812 */ /* 0x000fca00078ec0ff */
[----:B------:R-:W-:Y:S01]  /*11e0*/  IMAD.MOV R8, RZ, RZ, -R8 ;  /* 0x000000ffff087224 */ /* 0x000fe200078e0a08 */
[----:B0-----:R-:W-:-:S07]  /*11f0*/  LEA R6, R12, R9, 0x18 ;  /* 0x000000090c067211 */ /* 0x001fce00078ec0ff */
.L_x_35:
[C---:B------:R-:W-:Y:S02]  /*1200*/  LOP3.LUT R9, R7.reuse, 0xffff, RZ, 0xc0, !PT ;  /* 0x0000ffff07097812 */ /* 0x040fe400078ec0ff */
[----:B0-----:R-:W-:-:S03]  /*1210*/  PRMT R11, R7, 0x9910, RZ ;  /* 0x00009910070b7816 */ /* 0x001fc600000000ff */
[----:B------:R-:W-:-:S05]  /*1220*/  IMAD R9, R9, 0xf0f1, RZ ;  /* 0x0000f0f109097824 */ /* 0x000fca00078e02ff */
[----:B------:R-:W-:-:S04]  /*1230*/  SHF.R.U32.HI R9, RZ, 0x19, R9 ;  /* 0x00000019ff097819 */ /* 0x000fc80000011609 */
[----:B------:R-:W-:-:S05]  /*1240*/  PRMT R12, R9, 0x9910, RZ ;  /* 0x00009910090c7816 */ /* 0x000fca00000000ff */
[----:B------:R-:W-:Y:S01]  /*1250*/  IMAD R11, R12, -0x220, R11 ;  /* 0xfffffde00c0b7824 */ /* 0x000fe200078e020b */
[----:B------:R-:W-:-:S04]  /*1260*/  LOP3.LUT R12, R25, 0x1f, RZ, 0xc0, !PT ;  /* 0x0000001f190c7812 */ /* 0x000fc800078ec0ff */
[----:B------:R-:W-:Y:S01]  /*1270*/  LOP3.LUT R11, R11, 0xffff, RZ, 0xc0, !PT ;  /* 0x0000ffff0b0b7812 */ /* 0x000fe200078ec0ff */
[----:B------:R-:W-:-:S03]  /*1280*/  IMAD R14, R9, 0x400, R12 ;  /* 0x00000400090e7824 */ /* 0x000fc600078e020c */
[----:B------:R-:W-:-:S04]  /*1290*/  SHF.R.U32.HI R11, RZ, 0x5, R11 ;  /* 0x00000005ff0b7819 */ /* 0x000fc8000001160b */
[----:B------:R-:W-:-:S05]  /*12a0*/  LOP3.LUT R11, R11, 0xffff, RZ, 0xc0, !PT ;  /* 0x0000ffff0b0b7812 */ /* 0x000fca00078ec0ff */
[----:B------:R-:W-:-:S04]  /*12b0*/  IMAD R13, R5, 0xf, R11 ;  /* 0x0000000f050d7824 */ /* 0x000fc800078e020b */
[----:B------:R-:W-:-:S05]  /*12c0*/  IMAD R13, R13, 0x20, R14 ;  /* 0x000000200d0d7824 */ /* 0x000fca00078e020e */
[----:B--2---:R-:W-:-:S05]  /*12d0*/  IADD3 R12, P0, PT, R13, UR6, RZ ;  /* 0x000000060d0c7c10 */ /* 0x004fca000ff1e0ff */
[----:B------:R-:W-:-:S05]  /*12e0*/  IMAD.X R13, RZ, RZ, UR7, P0 ;  /* 0x00000007ff0d7e24 */ /* 0x000fca00080e06ff */
[----:B------:R-:W2:Y:S01]  /*12f0*/  LDG.E.U8 R12, desc[UR8][R12.64] ;  /* 0x000000080c0c7981 */ /* 0x000ea2000c1e1100 */
[----:B------:R-:W-:Y:S01]  /*1300*/  IADD3 R11, PT, PT, R10, R11, RZ ;  /* 0x0000000b0a0b7210 */ /* 0x000fe20007ffe0ff */
[----:B------:R-:W-:Y:S02]  /*1310*/  IMAD R14, R9, -0x19c, R14 ;  /* 0xfffffe64090e7824 */ /* 0x000fe400078e020e */
[----:B------:R-:W-:Y:S02]  /*1320*/  VIADD R8, R8, 0x1 ;  /* 0x0000000108087836 */ /* 0x000fe40000000000 */
[----:B------:R-:W-:Y:S02]  /*1330*/  IMAD R11, R11, 0x22, R14 ;  /* 0x000000220b0b7824 */ /* 0x000fe400078e020e */
[----:B------:R-:W-:Y:S01]  /*1340*/  IMAD.IADD R7, R4, 0x1, R7 ;  /* 0x0000000104077824 */ /* 0x000fe200078e0207 */
[----:B------:R-:W-:Y:S01]  /*1350*/  ISETP.NE.AND P0, PT, R8, RZ, PT ;  /* 0x000000ff0800720c */ /* 0x000fe20003f05270 */
[----:B------:R-:W-:-:S02]  /*1360*/  IMAD.IADD R11, R6, 0x1, R11 ;  /* 0x00000001060b7824 */ /* 0x000fc400078e020b */
[----:B------:R-:W-:-:S03]  /*1370*/  IMAD.IADD R25, R4, 0x1, R25 ;  /* 0x0000000104197824 */ /* 0x000fc600078e0219 */
[----:B--2---:R0:W-:Y:S07]  /*1380*/  STS.U8 [R11+0x1], R12 ;  /* 0x0000010c0b007388 */ /* 0x0041ee0000000000 */
[----:B------:R-:W-:Y:S05]  /*1390*/  @P0 BRA `(.L_x_35) ;  /* 0xfffffffc00980947 */ /* 0x000fea000383ffff */
.L_x_34:
[----:B--23--:R-:W-:Y:S05]  /*13a0*/  BSYNC.RECONVERGENT B1 ;  /* 0x0000000000017941 */ /* 0x00cfea0003800200 */
.L_x_33:
[----:B------:R-:W-:Y:S05]  /*13b0*/  @!P1 BRA `(.L_x_32) ;  /* 0x0000000400d49947 */ /* 0x000fea0003800000 */
[C---:B0-----:R-:W-:Y:S01]  /*13c0*/  PRMT R12, R4.reuse, 0x9910, RZ ;  /* 0x00009910040c7816 */ /* 0x041fe200000000ff */
[----:B------:R-:W-:Y:S01]  /*13d0*/  IMAD R21, R4, 0x2, R25 ;  /* 0x0000000204157824 */ /* 0x000fe200078e0219 */
[C---:B------:R-:W-:Y:S01]  /*13e0*/  PRMT R13, R25.reuse, 0x7610, R13 ;  /* 0x00007610190d7816 */ /* 0x040fe2000000000d */
[----:B------:R-:W-:Y:S02]  /*13f0*/  IMAD.IADD R23, R25, 0x1, R4 ;  /* 0x0000000119177824 */ /* 0x000fe400078e0204 */
[----:B------:R-:W-:Y:S01]  /*1400*/  IMAD R15, R12, 0x3, R25 ;  /* 0x000000030c0f7824 */ /* 0x000fe200078e0219 */
[----:B------:R-:W-:Y:S01]  /*1410*/  PRMT R11, R21, 0x7610, R11 ;  /* 0x00007610150b7816 */ /* 0x000fe2000000000b */
[----:B------:R-:W-:Y:S01]  /*1420*/  IMAD R19, R4, 0x3, R25 ;  /* 0x0000000304137824 */ /* 0x000fe200078e0219 */
[----:B------:R-:W-:-:S07]  /*1430*/  PRMT R17, R23, 0x7610, R17 ;  /* 0x0000761017117816 */ /* 0x000fce0000000011 */
.L_x_36:
[C---:B0-----:R-:W-:Y:S02]  /*1440*/  LOP3.LUT R6, R13.reuse, 0xffff, RZ, 0xc0, !PT ;  /* 0x0000ffff0d067812 */ /* 0x041fe400078ec0ff */
[----:B------:R-:W-:Y:S02]  /*1450*/  PRMT R7, R13, 0x9910, RZ ;  /* 0x000099100d077816 */ /* 0x000fe400000000ff */
[----:B------:R-:W-:Y:S01]  /*1460*/  LOP3.LUT R16, R11, 0xffff, RZ, 0xc0, !PT ;  /* 0x0000ffff0b107812 */ /* 0x000fe200078ec0ff */
[----:B------:R-:W-:Y:S01]  /*1470*/  IMAD R6, R6, 0xf0f1, RZ ;  /* 0x0000f0f106067824 */ /* 0x000fe200078e02ff */
[----:B------:R-:W-:Y:S02]  /*1480*/  PRMT R9, R17, 0x9910, RZ ;  /* 0x0000991011097816 */ /* 0x000fe400000000ff */
[----:B------:R-:W-:Y:S02]  /*1490*/  LOP3.LUT R27, R25, 0x1f, RZ, 0xc0, !PT ;  /* 0x0000001f191b7812 */ /* 0x000fe400078ec0ff */
[----:B------:R-:W-:-:S02]  /*14a0*/  SHF.R.U32.HI R14, RZ, 0x19, R6 ;  /* 0x00000019ff0e7819 */ /* 0x000fc40000011606 */
[----:B------:R-:W-:Y:S02]  /*14b0*/  LOP3.LUT R6, R17, 0xffff, RZ, 0xc0, !PT ;  /* 0x0000ffff11067812 */ /* 0x000fe400078ec0ff */
[----:B------:R-:W-:Y:S02]  /*14c0*/  PRMT R8, R14, 0x9910, RZ ;  /* 0x000099100e087816 */ /* 0x000fe400000000ff */
[----:B------:R-:W-:Y:S01]  /*14d0*/  LOP3.LUT R29, R23, 0x1f, RZ, 0xc0, !PT ;  /* 0x0000001f171d7812 */ /* 0x000fe200078ec0ff */
[----:B------:R-:W-:Y:S02]  /*14e0*/  IMAD R6, R6, 0xf0f1, RZ ;  /* 0x0000f0f106067824 */ /* 0x000fe400078e02ff */
[----:B------:R-:W-:-:S03]  /*14f0*/  IMAD R7, R8, -0x220, R7 ;  /* 0xfffffde008077824 */ /* 0x000fc600078e0207 */
[----:B------:R-:W-:Y:S02]  /*1500*/  SHF.R.U32.HI R6, RZ, 0x19, R6 ;  /* 0x00000019ff067819 */ /* 0x000fe40000011606 */
[----:B------:R-:W-:Y:S02]  /*1510*/  LOP3.LUT R7, R7, 0xffff, RZ, 0xc0, !PT ;  /* 0x0000ffff07077812 */ /* 0x000fe400078ec0ff */
[----:B------:R-:W-:Y:S02]  /*1520*/  PRMT R18, R6, 0x9910, RZ ;  /* 0x0000991006127816 */ /* 0x000fe400000000ff */
[----:B------:R-:W-:Y:S01]  /*1530*/  SHF.R.U32.HI R8, RZ, 0x5, R7 ;  /* 0x00000005ff087819 */ /* 0x000fe20000011607 */
[----:B------:R-:W-:Y:S01]  /*1540*/  IMAD R7, R16, 0xf0f1, RZ ;  /* 0x0000f0f110077824 */ /* 0x000fe200078e02ff */
[----:B------:R-:W-:Y:S01]  /*1550*/  LEA R29, R6, R29, 0xa ;  /* 0x0000001d061d7211 */ /* 0x000fe200078e50ff */
[----:B------:R-:W-:Y:S01]  /*1560*/  IMAD R9, R18, -0x220, R9 ;  /* 0xfffffde012097824 */ /* 0x000fe200078e0209 */
[----:B------:R-:W-:Y:S01]  /*1570*/  LOP3.LUT R8, R8, 0xffff, RZ, 0xc0, !PT ;  /* 0x0000ffff08087812 */ /* 0x000fe200078ec0ff */
[----:B------:R-:W-:Y:S01]  /*1580*/  IMAD R16, R14, 0x400, R27 ;  /* 0x000004000e107824 */ /* 0x000fe200078e021b */
[----:B------:R-:W-:-:S02]  /*1590*/  SHF.R.U32.HI R7, RZ, 0x19, R7 ;  /* 0x00000019ff077819 */ /* 0x000fc40000011607 */
[----:B------:R-:W-:Y:S01]  /*15a0*/  LOP3.LUT R18, R9, 0xffff, RZ, 0xc0, !PT ;  /* 0x0000ffff09127812 */ /* 0x000fe200078ec0ff */
[----:B------:R-:W-:Y:S01]  /*15b0*/  IMAD R9, R5, 0xf, R8 ;  /* 0x0000000f05097824 */ /* 0x000fe200078e0208 */
[----:B------:R-:W-:Y:S01]  /*15c0*/  PRMT R20, R7, 0x9910, RZ ;  /* 0x0000991007147816 */ /* 0x000fe200000000ff */
[----:B------:R-:W-:Y:S01]  /*15d0*/  IMAD R14, R14, -0x19c, R16 ;  /* 0xfffffe640e0e7824 */ /* 0x000fe200078e0210 */
[----:B------:R-:W-:Y:S01]  /*15e0*/  SHF.R.U32.HI R18, RZ, 0x5, R18 ;  /* 0x00000005ff127819 */ /* 0x000fe20000011612 */
[----:B------:R-:W-:Y:S02]  /*15f0*/  IMAD R7, R9, 0x20, R16 ;  /* 0x0000002009077824 */ /* 0x000fe400078e0210 */
[----:B------:R-:W-:Y:S01]  /*1600*/  IMAD.MOV.U32 R16, RZ, RZ, R20 ;  /* 0x000000ffff107224 */ /* 0x000fe200078e0014 */
[----:B------:R-:W-:Y:S01]  /*1610*/  LOP3.LUT R9, R18, 0xffff, RZ, 0xc0, !PT ;  /* 0x0000ffff12097812 */ /* 0x000fe200078ec0ff */
[----:B------:R-:W-:Y:S01]  /*1620*/  IMAD.IADD R27, R10, 0x1, R8 ;  /* 0x000000010a1b7824 */ /* 0x000fe200078e0208 */
[----:B------:R-:W-:Y:S01]  /*1630*/  LOP3.LUT R20, R15, 0xffff, RZ, 0xc0, !PT ;  /* 0x0000ffff0f147812 */ /* 0x000fe200078ec0ff */
[----:B------:R-:W-:-:S02]  /*1640*/  IMAD R8, R16, 0x220, RZ ;  /* 0x0000022010087824 */ /* 0x000fc400078e02ff */
[--C-:B------:R-:W-:Y:S02]  /*1650*/  IMAD R18, R5, 0xf, R9.reuse ;  /* 0x0000000f05127824 */ /* 0x100fe400078e0209 */
[----:B------:R-:W-:Y:S02]  /*1660*/  IMAD.MOV R22, RZ, RZ, -R8 ;  /* 0x000000ffff167224 */ /* 0x000fe400078e0a08 */
[----:B------:R-:W-:Y:S02]  /*1670*/  IMAD R20, R20, 0xf0f1, RZ ;  /* 0x0000f0f114147824 */ /* 0x000fe400078e02ff */
[----:B------:R-:W-:Y:S01]  /*1680*/  IMAD R14, R27, 0x22, R14 ;  /* 0x000000221b0e7824 */ /* 0x000fe200078e020e */
[----:B------:R-:W-:Y:S01]  /*1690*/  PRMT R22, R22, 0x7710, RZ ;  /* 0x0000771016167816 */ /* 0x000fe200000000ff */
[----:B------:R-:W-:Y:S02]  /*16a0*/  IMAD.IADD R27, R10, 0x1, R9 ;  /* 0x000000010a1b7824 */ /* 0x000fe400078e0209 */
[----:B------:R-:W-:Y:S01]  /*16b0*/  IMAD R8, R18, 0x20, R29 ;  /* 0x0000002012087824 */ /* 0x000fe200078e021d */
[----:B------:R-:W-:Y:S01]  /*16c0*/  SHF.R.U32.HI R18, RZ, 0x19, R20 ;  /* 0x00000019ff127819 */ /* 0x000fe20000011614 */
[----:B------:R-:W-:-:S02]  /*16d0*/  IMAD.IADD R9, R22, 0x1, R13 ;  /* 0x0000000116097824 */ /* 0x000fc400078e020d */
[----:B------:R-:W-:Y:S01]  /*16e0*/  IMAD R20, R4, 0x2, R13 ;  /* 0x0000000204147824 */ /* 0x000fe200078e020d */
[----:B------:R-:W-:Y:S01]  /*16f0*/  PRMT R18, R18, 0x9910, RZ ;  /* 0x0000991012127816 */ /* 0x000fe200000000ff */
[----:B------:R-:W-:Y:S02]  /*1700*/  IMAD R9, R4, 0x2, R9 ;  /* 0x0000000204097824 */ /* 0x000fe400078e0209 */
[----:B------:R-:W-:Y:S01]  /*1710*/  IMAD R16, R6, -0x19c, R29 ;  /* 0xfffffe6406107824 */ /* 0x000fe200078e021d */
[----:B------:R-:W-:Y:S02]  /*1720*/  LOP3.LUT R22, R20, 0xffff, RZ, 0xc0, !PT ;  /* 0x0000ffff14167812 */ /* 0x000fe400078ec0ff */
[----:B------:R-:W-:Y:S01]  /*1730*/  LOP3.LUT R20, R9, 0xffff, RZ, 0xc0, !PT ;  /* 0x0000ffff09147812 */ /* 0x000fe200078ec0ff */
[----:B------:R-:W-:Y:S01]  /*1740*/  IMAD R9, R18, 0x220, RZ ;  /* 0x0000022012097824 */ /* 0x000fe200078e02ff */
[----:B------:R-:W-:Y:S01]  /*1750*/  IADD3 R6, P0, PT, R7, UR10, RZ ;  /* 0x0000000a07067c10 */ /* 0x000fe2000ff1e0ff */
[----:B------:R-:W-:Y:S01]  /*1760*/  IMAD R22, R22, 0xf0f1, RZ ;  /* 0x0000f0f116167824 */ /* 0x000fe200078e02ff */
[----:B------:R-:W-:Y:S01]  /*1770*/  SHF.R.U32.HI R18, RZ, 0x5, R20 ;  /* 0x00000005ff127819 */ /* 0x000fe20000011614 */
[----:B------:R-:W-:Y:S01]  /*1780*/  IMAD.MOV R24, RZ, RZ, -R9 ;  /* 0x000000ffff187224 */ /* 0x000fe200078e0a09 */
[----:B------:R-:W-:Y:S01]  /*1790*/  LOP3.LUT R29, R21, 0x1f, RZ, 0xc0, !PT ;  /* 0x0000001f151d7812 */ /* 0x000fe200078ec0ff */
[----:B------:R-:W-:Y:S01]  /*17a0*/  IMAD.X R7, RZ, RZ, UR11, P0 ;  /* 0x0000000bff077e24 */ /* 0x000fe200080e06ff */
[----:B------:R-:W-:Y:S01]  /*17b0*/  SHF.R.U32.HI R20, RZ, 0x19, R22 ;  /* 0x00000019ff147819 */ /* 0x000fe20000011616 */
[----:B------:R-:W-:Y:S01]  /*17c0*/  IMAD R16, R27, 0x22, R16 ;  /* 0x000000221b107824 */ /* 0x000fe200078e0210 */
[----:B------:R-:W-:-:S02]  /*17d0*/  LOP3.LUT R18, R18, 0xffff, RZ, 0xc0, !PT ;  /* 0x0000ffff12127812 */ /* 0x000fc400078ec0ff */
[----:B------:R0:W2:Y:S01]  /*17e0*/  LDG.E.U8 R27, desc[UR8][R6.64] ;  /* 0x00000008061b7981 */ /* 0x0000a2000c1e1100 */
[----:B------:R-:W-:Y:S01]  /*17f0*/  PRMT R24, R24, 0x7710, RZ ;  /* 0x0000771018187816 */ /* 0x000fe200000000ff */
[----:B------:R-:W-:Y:S01]  /*1800*/  IMAD R22, R20, 0x400, R29 ;  /* 0x0000040014167824 */ /* 0x000fe200078e021d */
[----:B------:R-:W-:-:S03]  /*1810*/  IADD3 R8, P0, PT, R8, UR10, RZ ;  /* 0x0000000a08087c10 */ /* 0x000fc6000ff1e0ff */
[----:B------:R-:W-:Y:S02]  /*1820*/  IMAD R20, R20, -0x19c, R22 ;  /* 0xfffffe6414147824 */ /* 0x000fe400078e0216 */
[----:B------:R-:W-:Y:S02]  /*1830*/  IMAD.X R9, RZ, RZ, UR11, P0 ;  /* 0x0000000bff097e24 */ /* 0x000fe400080e06ff */
[----:B0-----:R-:W-:Y:S01]  /*1840*/  IMAD R6, R5, 0xf, R18 ;  /* 0x0000000f05067824 */ /* 0x001fe200078e0212 */
[----:B------:R-:W-:Y:S02]  /*1850*/  IADD3 R7, PT, PT, R24, R13, RZ ;  /* 0x0000000d18077210 */ /* 0x000fe40007ffe0ff */
[----:B------:R0:W3:Y:S01]  /*1860*/  LDG.E.U8 R29, desc[UR8][R8.64] ;  /* 0x00000008081d7981 */ /* 0x0000e2000c1e1100 */
[----:B------:R-:W-:Y:S02]  /*1870*/  IMAD R6, R6, 0x20, R22 ;  /* 0x0000002006067824 */ /* 0x000fe400078e0216 */
[----:B------:R-:W-:-:S02]  /*1880*/  IMAD R22, R12, 0x3, R13 ;  /* 0x000000030c167824 */ /* 0x000fc400078e020d */
[----:B------:R-:W-:Y:S01]  /*1890*/  IMAD R7, R12, 0x3, R7 ;  /* 0x000000030c077824 */ /* 0x000fe200078e0207 */
[----:B------:R-:W-:Y:S02]  /*18a0*/  IADD3 R6, P0, PT, R6, UR10, RZ ;  /* 0x0000000a06067c10 */ /* 0x000fe4000ff1e0ff */
[----:B------:R-:W-:Y:S02]  /*18b0*/  LOP3.LUT R24, R22, 0xffff, RZ, 0xc0, !PT ;  /* 0x0000ffff16187812 */ /* 0x000fe400078ec0ff */
[----:B------:R-:W-:Y:S01]  /*18c0*/  LOP3.LUT R22, R7, 0xffff, RZ, 0xc0, !PT ;  /* 0x0000ffff07167812 */ /* 0x000fe200078ec0ff */
[----:B------:R-:W-:Y:S02]  /*18d0*/  IMAD.X R7, RZ, RZ, UR11, P0 ;  /* 0x0000000bff077e24 */ /* 0x000fe400080e06ff */
[----:B------:R-:W-:Y:S01]  /*18e0*/  IMAD R24, R24, 0xf0f1, RZ ;  /* 0x0000f0f118187824 */ /* 0x000fe200078e02ff */
[----:B------:R-:W-:Y:S02]  /*18f0*/  SHF.R.U32.HI R22, RZ, 0x5, R22 ;  /* 0x00000005ff167819 */ /* 0x000fe40000011616 */
[----:B0-----:R-:W-:Y:S01]  /*1900*/  LOP3.LUT R8, R19, 0x1f, RZ, 0xc0, !PT ;  /* 0x0000001f13087812 */ /* 0x001fe200078ec0ff */
[----:B------:R0:W4:Y:S01]  /*1910*/  LDG.E.U8 R6, desc[UR8][R6.64] ;  /* 0x0000000806067981 */ /* 0x000122000c1e1100 */
[----:B------:R-:W-:-:S02]  /*1920*/  SHF.R.U32.HI R9, RZ, 0x19, R24 ;  /* 0x00000019ff097819 */ /* 0x000fc40000011618 */
[----:B------:R-:W-:-:S03]  /*1930*/  LOP3.LUT R22, R22, 0xffff, RZ, 0xc0, !PT ;  /* 0x0000ffff16167812 */ /* 0x000fc600078ec0ff */
[----:B------:R-:W-:Y:S02]  /*1940*/  IMAD R24, R9, 0x400, R8 ;  /* 0x0000040009187824 */ /* 0x000fe400078e0208 */
[----:B------:R-:W-:-:S04]  /*1950*/  IMAD R8, R5, 0xf, R22 ;  /* 0x0000000f05087824 */ /* 0x000fc800078e0216 */
[--C-:B------:R-:W-:Y:S02]  /*1960*/  IMAD R8, R8, 0x20, R24.reuse ;  /* 0x0000002008087824 */ /* 0x100fe400078e0218 */
[----:B------:R-:W-:-:S03]  /*1970*/  IMAD R24, R9, -0x19c, R24 ;  /* 0xfffffe6409187824 */ /* 0x000fc600078e0218 */
[----:B------:R-:W-:-:S05]  /*1980*/  IADD3 R8, P0, PT, R8, UR10, RZ ;  /* 0x0000000a08087c10 */ /* 0x000fca000ff1e0ff */
[----:B------:R-:W-:-:S05]  /*1990*/  IMAD.X R9, RZ, RZ, UR11, P0 ;  /* 0x0000000bff097e24 */ /* 0x000fca00080e06ff */
[----:B------:R-:W5:Y:S01]  /*19a0*/  LDG.E.U8 R8, desc[UR8][R8.64] ;  /* 0x0000000808087981 */ /* 0x000f62000c1e1100 */
[----:B------:R-:W1:Y:S01]  /*19b0*/  S2UR UR5, SR_CgaCtaId ;  /* 0x00000000000579c3 */ /* 0x000e620000008800 */
[----:B------:R-:W-:Y:S01]  /*19c0*/  IADD3 R25, PT, PT, R4, R25, R4 ;  /* 0x0000001904197210 */ /* 0x000fe20007ffe004 */
[----:B------:R-:W-:Y:S01]  /*19d0*/  UMOV UR4, 0x400 ;  /* 0x0000040000047882 */ /* 0x000fe20000000000 */
[----:B0-----:R-:W-:Y:S01]  /*19e0*/  IMAD.IADD R7, R10, 0x1, R18 ;  /* 0x000000010a077824 */ /* 0x001fe200078e0212 */
[----:B------:R-:W-:Y:S01]  /*19f0*/  LEA R13, R4, R13, 0x2 ;  /* 0x0000000d040d7211 */ /* 0x000fe200078e10ff */
[----:B------:R-:W-:Y:S01]  /*1a00*/  IMAD.IADD R22, R10, 0x1, R22 ;  /* 0x000000010a167824 */ /* 0x000fe200078e0216 */
[----:B------:R-:W-:Y:S01]  /*1a10*/  IADD3 R25, PT, PT, R4, R25, R4 ;  /* 0x0000001904197210 */ /* 0x000fe20007ffe004 */
[----:B------:R-:W-:Y:S02]  /*1a20*/  IMAD R7, R7, 0x22, R20 ;  /* 0x0000002207077824 */ /* 0x000fe400078e0214 */
[----:B------:R-:W-:Y:S01]  /*1a30*/  IMAD R22, R22, 0x22, R24 ;  /* 0x0000002216167824 */ /* 0x000fe200078e0218 */
[----:B------:R-:W-:Y:S01]  /*1a40*/  ISETP.GE.U32.AND P0, PT, R25, 0x2200, PT ;  /* 0x000022001900780c */ /* 0x000fe20003f06070 */
[----:B------:R-:W-:-:S02]  /*1a50*/  IMAD R17, R4, 0x4, R17 ;  /* 0x0000000404117824 */ /* 0x000fc400078e0211 */
[C---:B------:R-:W-:Y:S02]  /*1a60*/  IMAD R11, R4.reuse, 0x4, R11 ;  /* 0x00000004040b7824 */ /* 0x040fe400078e020b */
[C---:B------:R-:W-:Y:S02]  /*1a70*/  IMAD R15, R4.reuse, 0x4, R15 ;  /* 0x00000004040f7824 */ /* 0x040fe400078e020f */
[C---:B------:R-:W-:Y:S02]  /*1a80*/  IMAD R23, R4.reuse, 0x4, R23 ;  /* 0x0000000404177824 */ /* 0x040fe400078e0217 */
[C---:B------:R-:W-:Y:S02]  /*1a90*/  IMAD R21, R4.reuse, 0x4, R21 ;  /* 0x0000000404157824 */ /* 0x040fe400078e0215 */
[----:B------:R-:W-:Y:S01]  /*1aa0*/  IMAD R19, R4, 0x4, R19 ;  /* 0x0000000404137824 */ /* 0x000fe200078e0213 */
[----:B-1----:R-:W-:-:S09]  /*1ab0*/  ULEA UR4, UR5, UR4, 0x18 ;  /* 0x0000000405047291 */ /* 0x002fd2000f8ec0ff */
[----:B--2---:R0:W-:Y:S04]  /*1ac0*/  STS.U8 [R14+UR4+0x1], R27 ;  /* 0x0000011b0e007988 */ /* 0x0041e80008000004 */
[----:B---3--:R0:W-:Y:S04]  /*1ad0*/  STS.U8 [R16+UR4+0x1], R29 ;  /* 0x0000011d10007988 */ /* 0x0081e80008000004 */
[----:B----4-:R0:W-:Y:S04]  /*1ae0*/  STS.U8 [R7+UR4+0x1], R6 ;  /* 0x0000010607007988 */ /* 0x0101e80008000004 */
[----:B-----5:R0:W-:Y:S01]  /*1af0*/  STS.U8 [R22+UR4+0x1], R8 ;  /* 0x0000010816007988 */ /* 0x0201e20008000004 */
[----:B------:R-:W-:Y:S05]  /*1b00*/  @!P0 BRA `(.L_x_36) ;  /* 0xfffffff8004c8947 */ /* 0x000fea000383ffff */
.L_x_32:
[----:B--23--:R-:W-:Y:S05]  /*1b10*/  BSYNC.RECONVERGENT B0 ;  /* 0x0000000000007941 */ /* 0x00cfea0003800200 */
.L_x_31:
[----:B------:R-:W-:Y:S01]  /*1b20*/  BAR.SYNC.DEFER_BLOCKING 0x0 ;  /* 0x0000000000007b1d */ /* 0x000fe20000010000 */
[C---:B------:R-:W-:Y:S02]  /*1b30*/  ISETP.GT.U32.AND P0, PT, R3.reuse, 0x1fff, PT ;  /* 0x00001fff0300780c */ /* 0x040fe40003f04070 */
[----:B------:R-:W-:-:S03]  /*1b40*/  ISETP.GT.U32.AND P1, PT, R3, 0x1ff, PT ;  /* 0x000001ff0300780c */ /* 0x000fc60003f24070 */
[----:B------:R-:W-:Y:S08]  /*1b50*/  BSSY.RECONVERGENT B0, `(.L_x_37) ;  /* 0x000003a000007945 */ /* 0x000ff00003800200 */
[----:B------:R-:W-:Y:S05]  /*1b60*/  @P0 BRA `(.L_x_38) ;  /* 0x0000000000e00947 */ /* 0x000fea0003800000 */
[----:B01----:R-:W0:Y:S01]  /*1b70*/  S2R R8, SR_CgaCtaId ;  /* 0x0000000000087919 */ /* 0x003e220000008800 */
[----:B------:R-:W-:-:S05]  /*1b80*/  MOV R5, 0x400 ;  /* 0x0000040000057802 */ /* 0x000fca0000000f00 */
[C---:B------:R-:W-:Y:S02]  /*1b90*/  VIADD R7, R5.reuse, 0x2640 ;  /* 0x0000264005077836 */ /* 0x040fe40000000000 */
[----:B------:R-:W-:-:S03]  /*1ba0*/  VIADD R9, R5, 0x26d0 ;  /* 0x000026d005097836 */ /* 0x000fc60000000000 */
[C---:B0-----:R-:W-:Y:S02]  /*1bb0*/  LEA R6, R8.reuse, R7, 0x18 ;  /* 0x0000000708067211 */ /* 0x041fe400078ec0ff */
[C---:B------:R-:W-:Y:S01]  /*1bc0*/  LEA R7, R8.reuse, R9, 0x18 ;  /* 0x0000000908077211 */ /* 0x040fe200078ec0ff */
[----:B------:R-:W-:Y:S01]  /*1bd0*/  IMAD.MOV.U32 R9, RZ, RZ, R3 ;  /* 0x000000ffff097224 */ /* 0x000fe200078e0003 */
[----:B------:R-:W-:-:S07]  /*1be0*/  LEA R5, R8, R5, 0x18 ;  /* 0x0000000508057211 */ /* 0x000fce00078ec0ff */
.L_x_39:
[--C-:B--2---:R-:W-:Y:S02]  /*1bf0*/  SHF.R.U32.HI R10, RZ, 0x5, R9.reuse ;  /* 0x00000005ff0a7819 */ /* 0x104fe40000011609 */
[----:B------:R-:W-:Y:S02]  /*1c00*/  LOP3.LUT R8, R9, 0x1f, RZ, 0xc0, !PT ;  /* 0x0000001f09087812 */ /* 0x000fe400078ec0ff */
[----:B------:R-:W-:Y:S02]  /*1c10*/  LOP3.LUT R11, R10, 0xf, RZ, 0xc0, !PT ;  /* 0x0000000f0a0b7812 */ /* 0x000fe400078ec0ff */
[----:B------:R-:W-:-:S03]  /*1c20*/  SHF.R.U32.HI R13, RZ, 0x9, R9 ;  /* 0x00000009ff0d7819 */ /* 0x000fc60000011609 */
[----:B------:R-:W-:Y:S02]  /*1c30*/  IMAD R8, R11, 0x22, R8 ;  /* 0x000000220b087824 */ /* 0x000fe400078e0208 */
[C---:B------:R-:W-:Y:S02]  /*1c40*/  IMAD R24, R13.reuse, 0x9, R6 ;  /* 0x000000090d187824 */ /* 0x040fe400078e0206 */
[----:B------:R-:W-:-:S03]  /*1c50*/  IMAD R8, R13, 0x264, R8 ;  /* 0x000002640d087824 */ /* 0x000fc600078e0208 */
[----:B------:R-:W-:Y:S01]  /*1c60*/  LDS.U8 R10, [R24+0x7] ;  /* 0x00000700180a7984 */ /* 0x000fe20000000000 */
[----:B------:R-:W-:-:S03]  /*1c70*/  IMAD.IADD R22, R5, 0x1, R8 ;  /* 0x0000000105167824 */ /* 0x000fc600078e0208 */
[----:B------:R-:W0:Y:S04]  /*1c80*/  LDS.U8 R11, [R24+0x6] ;  /* 0x00000600180b7984 */ /* 0x000e280000000000 */
[----:B------:R-:W-:Y:S04]  /*1c90*/  LDS.U8 R25, [R24+0x3] ;  /* 0x0000030018197984 */ /* 0x000fe80000000000 */
[----:B------:R-:W1:Y:S04]  /*1ca0*/  LDS.U8 R26, [R24+0x2] ;  /* 0x00000200181a7984 */ /* 0x000e680000000000 */
[----:B------:R-:W-:Y:S04]  /*1cb0*/  LDS.U8 R27, [R24+0x1] ;  /* 0x00000100181b7984 */ /* 0x000fe80000000000 */
[----:B------:R-:W2:Y:S04]  /*1cc0*/  LDS.U8 R28, [R24] ;  /* 0x00000000181c7984 */ /* 0x000ea80000000000 */
[----:B------:R-:W-:Y:S04]  /*1cd0*/  LDS.U8 R23, [R22+0x22] ;  /* 0x0000220016177984 */ /* 0x000fe80000000000 */
[----:B------:R-:W3:Y:S04]  /*1ce0*/  LDS.U8 R20, [R22+0x2] ;  /* 0x0000020016147984 */ /* 0x000ee80000000000 */
[----:B------:R-:W-:Y:S04]  /*1cf0*/  LDS.U8 R14, [R22+0x1] ;  /* 0x00000100160e7984 */ /* 0x000fe80000000000 */
[----:B------:R-:W4:Y:S04]  /*1d00*/  LDS.U8 R21, [R22] ;  /* 0x0000000016157984 */ /* 0x000f280000000000 */
[----:B------:R-:W-:Y:S04]  /*1d10*/  LDS.U8 R12, [R24+0x5] ;  /* 0x00000500180c7984 */ /* 0x000fe80000000000 */
[----:B------:R-:W5:Y:S01]  /*1d20*/  LDS.U8 R19, [R24+0x4] ;  /* 0x0000040018137984 */ /* 0x000f620000000000 */
[----:B0-----:R-:W-:Y:S01]  /*1d30*/  PRMT R11, R11, 0x3340, R10 ;  /* 0x000033400b0b7816 */ /* 0x001fe2000000000a */
[----:B------:R-:W-:-:S02]  /*1d40*/  IMAD.SHL.U32 R10, R9, 0x4, RZ ;  /* 0x00000004090a7824 */ /* 0x000fc400078e00ff */
[----:B------:R-:W-:Y:S01]  /*1d50*/  LDS.U8 R16, [R22+0x45] ;  /* 0x0000450016107984 */ /* 0x000fe20000000000 */
[----:B------:R-:W-:Y:S02]  /*1d60*/  IMAD.IADD R9, R0, 0x1, R9 ;  /* 0x0000000100097824 */ /* 0x000fe400078e0209 */
[----:B------:R-:W-:Y:S01]  /*1d70*/  LOP3.LUT R10, R10, 0x7fc, RZ, 0xc0, !PT ;  /* 0x000007fc0a0a7812 */ /* 0x000fe200078ec0ff */
[----:B------:R-:W0:Y:S01]  /*1d80*/  LDS.U8 R17, [R22+0x44] ;  /* 0x0000440016117984 */ /* 0x000e220000000000 */
[----:B-1----:R-:W-:Y:S02]  /*1d90*/  PRMT R25, R26, 0x3340, R25 ;  /* 0x000033401a197816 */ /* 0x002fe40000000019 */
[----:B------:R-:W-:Y:S01]  /*1da0*/  ISETP.GE.U32.AND P0, PT, R9, 0x2000, PT ;  /* 0x000020000900780c */ /* 0x000fe20003f06070 */
[----:B------:R-:W-:Y:S01]  /*1db0*/  LDS.U8 R13, [R22+0x24] ;  /* 0x00002400160d7984 */ /* 0x000fe20000000000 */
[----:B------:R-:W-:-:S03]  /*1dc0*/  IMAD.IADD R10, R7, 0x1, R10 ;  /* 0x00000001070a7824 */ /* 0x000fc600078e020a */
[----:B------:R-:W1:Y:S01]  /*1dd0*/  LDS.U8 R18, [R22+0x23] ;  /* 0x0000230016127984 */ /* 0x000e620000000000 */
[----:B--2---:R-:W-:-:S03]  /*1de0*/  PRMT R28, R28, 0x3340, R27 ;  /* 0x000033401c1c7816 */ /* 0x004fc6000000001b */
[----:B------:R-:W-:Y:S04]  /*1df0*/  LDS.S8 R8, [R24+0x8] ;  /* 0x0000080018087984 */ /* 0x000fe80000000200 */
[----:B------:R-:W2:Y:S01]  /*1e00*/  LDS.S8 R15, [R22+0x46] ;  /* 0x00004600160f7984 */ /* 0x000ea20000000200 */
[----:B---3--:R-:W-:Y:S02]  /*1e10*/  PRMT R20, R20, 0x3340, R23 ;  /* 0x0000334014147816 */ /* 0x008fe40000000017 */
[----:B----4-:R-:W-:Y:S02]  /*1e20*/  PRMT R21, R21, 0x3340, R14 ;  /* 0x0000334015157816 */ /* 0x010fe4000000000e */
[----:B------:R-:W-:Y:S02]  /*1e30*/  PRMT R14, R28, 0x5410, R25 ;  /* 0x000054101c0e7816 */ /* 0x000fe40000000019 */
[----:B------:R-:W-:-:S02]  /*1e40*/  PRMT R20, R21, 0x5410, R20 ;  /* 0x0000541015147816 */ /* 0x000fc40000000014 */
[----:B-----5:R-:W-:-:S04]  /*1e50*/  PRMT R12, R19, 0x3340, R12 ;  /* 0x00003340130c7816 */ /* 0x020fc8000000000c */
[----:B------:R-:W-:Y:S02]  /*1e60*/  PRMT R11, R12, 0x5410, R11 ;  /* 0x000054100c0b7816 */ /* 0x000fe4000000000b */
[----:B0-----:R-:W-:Y:S02]  /*1e70*/  PRMT R16, R17, 0x3340, R16 ;  /* 0x0000334011107816 */ /* 0x001fe40000000010 */
[----:B-1----:R-:W-:-:S04]  /*1e80*/  PRMT R13, R18, 0x3340, R13 ;  /* 0x00003340120d7816 */ /* 0x002fc8000000000d */
[----:B------:R-:W-:Y:S01]  /*1e90*/  PRMT R13, R13, 0x5410, R16 ;  /* 0x000054100d0d7816 */ /* 0x000fe20000000010 */
[----:B--2---:R-:W-:-:S04]  /*1ea0*/  IMAD R15, R15, R8, RZ ;  /* 0x000000080f0f7224 */ /* 0x004fc800078e02ff */
[----:B------:R-:W-:-:S04]  /*1eb0*/  IDP.4A.S8.S8 R14, R14, R20, R15 ;  /* 0x000000140e0e7226 */ /* 0x000fc8000000060f */
[----:B------:R-:W-:-:S05]  /*1ec0*/  IDP.4A.S8.S8 R11, R11, R13, R14 ;  /* 0x0000000d0b0b7226 */ /* 0x000fca000000060e */
[----:B------:R2:W-:Y:S01]  /*1ed0*/  ATOMS.ADD RZ, [R10], R11 ;  /* 0x0000000b0aff738c */ /* 0x0005e20000000000 */
[----:B------:R-:W-:Y:S05]  /*1ee0*/  @!P0 BRA `(.L_x_39) ;  /* 0xfffffffc00408947 */ /* 0x000fea000383ffff */
.L_x_38:
[----:B------:R-:W-:Y:S05]  /*1ef0*/  BSYNC.RECONVERGENT B0 ;  /* 0x0000000000007941 */ /* 0x000fea0003800200 */
.L_x_37:
[----:B------:R-:W-:Y:S06]  /*1f00*/  BAR.SYNC.DEFER_BLOCKING 0x0 ;  /* 0x0000000000007b1d */ /* 0x000fec0000010000 */
[----:B------:R-:W-:Y:S05]  /*1f10*/  @P1 EXIT ;  /* 0x000000000000194d */ /* 0x000fea0003800000 */
[----:B01----:R-:W0:Y:S01]  /*1f20*/  I2F.U32.RP R8, R4 ;  /* 0x0000000400087306 */ /* 0x003e220000209000 */
[----:B------:R-:W-:Y:S01]  /*1f30*/  IMAD.IADD R5, R3, 0x1, R4 ;  /* 0x0000000103057824 */ /* 0x000fe200078e0204 */
[----:B------:R-:W-:Y:S01]  /*1f40*/  ISETP.NE.U32.AND P3, PT, R4, RZ, PT ;  /* 0x000000ff0400720c */ /* 0x000fe20003f65070 */
[----:B------:R-:W1:Y:S01]  /*1f50*/  LDCU.64 UR6, c[0x0][0x390] ;  /* 0x00007200ff0677ac */ /* 0x000e620008000a00 */
[----:B------:R-:W-:Y:S02]  /*1f60*/  BSSY.RECONVERGENT B0, `(.L_x_40) ;  /* 0x0000037000007945 */ /* 0x000fe40003800200 */
[C---:B------:R-:W-:Y:S02]  /*1f70*/  ISETP.GE.U32.AND P2, PT, R5.reuse, 0x200, PT ;  /* 0x000002000500780c */ /* 0x040fe40003f46070 */
[----:B------:R-:W-:-:S05]  /*1f80*/  VIMNMX.U32 R0, PT, PT, R5, 0x200, !PT ;  /* 0x0000020005007848 */ /* 0x000fca0007fe0000 */
[----:B------:R-:W-:Y:S01]  /*1f90*/  IMAD.IADD R0, R0, 0x1, -R5 ;  /* 0x0000000100007824 */ /* 0x000fe200078e0a05 */
[----:B0-----:R-:W0:Y:S03]  /*1fa0*/  MUFU.RCP R8, R8 ;  /* 0x0000000800087308 */ /* 0x001e260000001000 */
[----:B------:R-:W-:Y:S02]  /*1fb0*/  VIADD R5, R0, 0xffffffff ;  /* 0xffffffff00057836 */ /* 0x000fe40000000000 */
[----:B------:R-:W-:Y:S01]  /*1fc0*/  @P2 IMAD.MOV R5, RZ, RZ, R0 ;  /* 0x000000ffff052224 */ /* 0x000fe200078e0200 */
[----:B0-----:R-:W-:-:S04]  /*1fd0*/  IADD3 R6, PT, PT, R8, 0xffffffe, RZ ;  /* 0x0ffffffe08067810 */ /* 0x001fc80007ffe0ff */
[----:B------:R0:W3:Y:S02]  /*1fe0*/  F2I.FTZ.U32.TRUNC.NTZ R7, R6 ;  /* 0x0000000600077305 */ /* 0x0000e4000021f000 */
[----:B0-----:R-:W-:Y:S02]  /*1ff0*/  IMAD.MOV.U32 R6, RZ, RZ, RZ ;  /* 0x000000ffff067224 */ /* 0x001fe400078e00ff */
[----:B---3--:R-:W-:-:S04]  /*2000*/  IMAD.MOV R9, RZ, RZ, -R7 ;  /* 0x000000ffff097224 */ /* 0x008fc800078e0a07 */
[----:B------:R-:W-:-:S04]  /*2010*/  IMAD R9, R9, R4, RZ ;  /* 0x0000000409097224 */ /* 0x000fc800078e02ff */
[----:B------:R-:W-:-:S06]  /*2020*/  IMAD.HI.U32 R8, R7, R9, R6 ;  /* 0x0000000907087227 */ /* 0x000fcc00078e0006 */
[----:B------:R-:W-:-:S04]  /*2030*/  IMAD.HI.U32 R7, R8, R5, RZ ;  /* 0x0000000508077227 */ /* 0x000fc800078e00ff */
[----:B------:R-:W-:-:S04]  /*2040*/  IMAD.MOV R0, RZ, RZ, -R7 ;  /* 0x000000ffff007224 */ /* 0x000fc800078e0a07 */
[----:B------:R-:W-:Y:S01]  /*2050*/  IMAD R5, R4, R0, R5 ;  /* 0x0000000004057224 */ /* 0x000fe200078e0205 */
[----:B------:R-:W-:-:S04]  /*2060*/  SEL R0, RZ, 0x1, P2 ;  /* 0x00000001ff007807 */ /* 0x000fc80001000000 */
[----:B------:R-:W-:-:S13]  /*2070*/  ISETP.GE.U32.AND P0, PT, R5, R4, PT ;  /* 0x000000040500720c */ /* 0x000fda0003f06070 */
[----:B------:R-:W-:Y:S02]  /*2080*/  @P0 IMAD.IADD R5, R5, 0x1, -R4 ;  /* 0x0000000105050824 */ /* 0x000fe400078e0a04 */
[----:B------:R-:W-:-:S03]  /*2090*/  @P0 VIADD R7, R7, 0x1 ;  /* 0x0000000107070836 */ /* 0x000fc60000000000 */
[----:B------:R-:W-:-:S13]  /*20a0*/  ISETP.GE.U32.AND P1, PT, R5, R4, PT ;  /* 0x000000040500720c */ /* 0x000fda0003f26070 */
[----:B------:R-:W-:Y:S01]  /*20b0*/  @P1 VIADD R7, R7, 0x1 ;  /* 0x0000000107071836 */ /* 0x000fe20000000000 */
[----:B------:R-:W-:-:S04]  /*20c0*/  @!P3 LOP3.LUT R7, RZ, R4, RZ, 0x33, !PT ;  /* 0x00000004ff07b212 */ /* 0x000fc800078e33ff */
[----:B------:R-:W-:-:S04]  /*20d0*/  IADD3 R0, PT, PT, R0, R7, RZ ;  /* 0x0000000700007210 */ /* 0x000fc80007ffe0ff */
[C---:B------:R-:W-:Y:S02]  /*20e0*/  LOP3.LUT R5, R0.reuse, 0x3, RZ, 0xc0, !PT ;  /* 0x0000000300057812 */ /* 0x040fe400078ec0ff */
[----:B------:R-:W-:Y:S02]  /*20f0*/  ISETP.GE.U32.AND P1, PT, R0, 0x3, PT ;  /* 0x000000030000780c */ /* 0x000fe40003f26070 */
[----:B------:R-:W-:-:S13]  /*2100*/  ISETP.NE.AND P0, PT, R5, 0x3, PT ;  /* 0x000000030500780c */ /* 0x000fda0003f05270 */
[----:B-1----:R-:W-:Y:S05]  /*2110*/  @!P0 BRA `(.L_x_41) ;  /* 0x00000000006c8947 */ /* 0x002fea0003800000 */
[----:B------:R-:W0:Y:S01]  /*2120*/  S2UR UR5, SR_CgaCtaId ;  /* 0x00000000000579c3 */ /* 0x000e220000008800 */
[----:B------:R-:W-:Y:S01]  /*2130*/  UMOV UR4, 0x400 ;  /* 0x0000040000047882 */ /* 0x000fe20000000000 */
[----:B------:R-:W-:Y:S01]  /*2140*/  VIADD R0, R0, 0x1 ;  /* 0x0000000100007836 */ /* 0x000fe20000000000 */
[----:B------:R-:W-:-:S04]  /*2150*/  UIADD3 UR4, UPT, UPT, UR4, 0x26d0, URZ ;  /* 0x000026d004047890 */ /* 0x000fc8000fffe0ff */
[----:B------:R-:W-:-:S05]  /*2160*/  LOP3.LUT R0, R0, 0x3, RZ, 0xc0, !PT ;  /* 0x0000000300007812 */ /* 0x000fca00078ec0ff */
[----:B------:R-:W-:Y:S01]  /*2170*/  IMAD.MOV R0, RZ, RZ, -R0 ;  /* 0x000000ffff007224 */ /* 0x000fe200078e0a00 */
[----:B0-----:R-:W-:-:S06]  /*2180*/  ULEA UR4, UR5, UR4, 0x18 ;  /* 0x0000000405047291 */ /* 0x001fcc000f8ec0ff */
[----:B------:R-:W-:-:S07]  /*2190*/  LEA R5, R3, UR4, 0x2 ;  /* 0x0000000403057c11 */ /* 0x000fce000f8e10ff */
.L_x_42:
[----:B0-----:R0:W1:Y:S01]  /*21a0*/  LDS R6, [R5] ;  /* 0x0000000005067984 */ /* 0x0010620000000800 */
[----:B------:R-:W-:Y:S01]  /*21b0*/  LOP3.LUT R7, R3, 0x1e0, RZ, 0xc0, !PT ;  /* 0x000001e003077812 */ /* 0x000fe200078ec0ff */
[----:B------:R-:W-:-:S04]  /*21c0*/  VIADD R0, R0, 0x1 ;  /* 0x0000000100007836 */ /* 0x000fc80000000000 */
[----:B------:R-:W-:Y:S02]  /*21d0*/  IMAD R7, R2, 0x200, R7 ;  /* 0x0000020002077824 */ /* 0x000fe400078e0207 */
[----:B0-----:R-:W-:Y:S02]  /*21e0*/  IMAD R5, R4, 0x4, R5 ;  /* 0x0000000404057824 */ /* 0x001fe400078e0205 */
[----:B-1----:R-:W-:Y:S01]  /*21f0*/  VIADD R8, R6, 0x10 ;  /* 0x0000001006087836 */ /* 0x002fe20000000000 */
[----:B------:R-:W-:Y:S01]  /*2200*/  LOP3.LUT R6, R3, 0x1f, RZ, 0xc0, !PT ;  /* 0x0000001f03067812 */ /* 0x000fe200078ec0ff */
[----:B------:R-:W-:-:S03]  /*2210*/  IMAD.IADD R3, R4, 0x1, R3 ;  /* 0x0000000104037824 */ /* 0x000fc600078e0203 */
[----:B------:R-:W-:Y:S01]  /*2220*/  SHF.R.S32.HI R8, RZ, 0x5, R8 ;  /* 0x00000005ff087819 */ /* 0x000fe20000011408 */
[----:B------:R-:W-:-:S03]  /*2230*/  IMAD.IADD R9, R6, 0x1, R7 ;  /* 0x0000000106097824 */ /* 0x000fc600078e0207 */
[C---:B------:R-:W-:Y:S02]  /*2240*/  VIMNMX R7, PT, PT, R8.reuse, 0x7f, PT ;  /* 0x0000007f08077848 */ /* 0x040fe40003fe0100 */
[----:B------:R-:W-:Y:S02]  /*2250*/  ISETP.GE.AND P0, PT, R8, -0x7f, PT ;  /* 0xffffff810800780c */ /* 0x000fe40003f06270 */
[----:B------:R-:W-:Y:S02]  /*2260*/  IADD3 R6, P2, PT, R9, UR6, RZ ;  /* 0x0000000609067c10 */ /* 0x000fe4000ff5e0ff */
[----:B------:R-:W-:Y:S02]  /*2270*/  LOP3.LUT R8, R7, 0x80, RZ, 0x3c, !PT ;  /* 0x0000008007087812 */ /* 0x000fe400078e3cff */
[----:B------:R-:W-:Y:S02]  /*2280*/  LEA.HI.X.SX32 R7, R9, UR7, 0x1, P2 ;  /* 0x0000000709077c11 */ /* 0x000fe400090f0eff */
[----:B------:R-:W-:-:S02]  /*2290*/  SEL R9, R8, RZ, P0 ;  /* 0x000000ff08097207 */ /* 0x000fc40000000000 */
[----:B------:R-:W-:-:S03]  /*22a0*/  ISETP.NE.AND P0, PT, R0, RZ, PT ;  /* 0x000000ff0000720c */ /* 0x000fc60003f05270 */
[----:B------:R0:W-:Y:S10]  /*22b0*/  STG.E.U8 desc[UR8][R6.64], R9 ;  /* 0x0000000906007986 */ /* 0x0001f4000c101108 */
[----:B------:R-:W-:Y:S05]  /*22c0*/  @P0 BRA `(.L_x_42) ;  /* 0xfffffffc00b40947 */ /* 0x000fea000383ffff */
.L_x_41:
[----:B------:R-:W-:Y:S05]  /*22d0*/  BSYNC.RECONVERGENT B0 ;  /* 0x0000000000007941 */ /* 0x000fea0003800200 */
.L_x_40:
[----:B------:R-:W-:Y:S05]  /*22e0*/  @!P1 EXIT ;  /* 0x000000000000994d */ /* 0x000fea0003800000 */
[----:B------:R-:W1:Y:S01]  /*22f0*/  S2UR UR5, SR_CgaCtaId ;  /* 0x00000000000579c3 */ /* 0x000e620000008800 */
[----:B------:R-:W-:Y:S01]  /*2300*/  UMOV UR4, 0x400 ;  /* 0x0000040000047882 */ /* 0x000fe20000000000 */
[C-C-:B------:R-:W-:Y:S01]  /*2310*/  IMAD R5, R4.reuse, 0x2, R3.reuse ;  /* 0x0000000204057824 */ /* 0x140fe200078e0203 */
[----:B------:R-:W-:Y:S01]  /*2320*/  UIADD3 UR4, UPT, UPT, UR4, 0x26d0, URZ ;  /* 0x000026d004047890 */ /* 0x000fe2000fffe0ff */
[----:B0-----:R-:W-:Y:S01]  /*2330*/  IMAD R9, R4, 0x3, R3 ;  /* 0x0000000304097824 */ /* 0x001fe200078e0203 */
[----:B--2---:R-:W-:Y:S01]  /*2340*/  IADD3 R11, PT, PT, R3, R4, RZ ;  /* 0x00000004030b7210 */ /* 0x004fe20007ffe0ff */
[----:B------:R-:W0:Y:S01]  /*2350*/  LDCU.64 UR6, c[0x0][0x390] ;  /* 0x00007200ff0677ac */ /* 0x000e220008000a00 */
[----:B-1----:R-:W-:-:S06]  /*2360*/  ULEA UR4, UR5, UR4, 0x18 ;  /* 0x0000000405047291 */ /* 0x002fcc000f8ec0ff */
[----:B0-----:R-:W-:-:S07]  /*2370*/  LEA R13, R3, UR4, 0x2 ;  /* 0x00000004030d7c11 */ /* 0x001fce000f8e10ff */
.L_x_43:
[----:B0-----:R0:W1:Y:S01]  /*2380*/  LDS R0, [R13] ;  /* 0x000000000d007984 */ /* 0x0010620000000800 */
[C-C-:B------:R-:W-:Y:S01]  /*2390*/  IMAD R14, R4.reuse, 0x4, R13.reuse ;  /* 0x00000004040e7824 */ /* 0x140fe200078e020d */
[C---:B------:R-:W-:Y:S01]  /*23a0*/  LOP3.LUT R7, R3.reuse, 0x1e0, RZ, 0xc0, !PT ;  /* 0x000001e003077812 */ /* 0x040fe200078ec0ff */
[C-C-:B------:R-:W-:Y:S01]  /*23b0*/  IMAD R12, R4.reuse, 0x8, R13.reuse ;  /* 0x00000008040c7824 */ /* 0x140fe200078e020d */
[----:B------:R-:W-:Y:S01]  /*23c0*/  LOP3.LUT R6, R3, 0x1f, RZ, 0xc0, !PT ;  /* 0x0000001f03067812 */ /* 0x000fe200078ec0ff */
[----:B------:R-:W-:Y:S01]  /*23d0*/  IMAD R8, R4, 0xc, R13 ;  /* 0x0000000c04087824 */ /* 0x000fe200078e020d */
[----:B------:R-:W-:Y:S01]  /*23e0*/  LOP3.LUT R17, R5, 0x1e0, RZ, 0xc0, !PT ;  /* 0x000001e005117812 */ /* 0x000fe200078ec0ff */
[----:B------:R-:W2:Y:S01]  /*23f0*/  LDS R14, [R14] ;  /* 0x000000000e0e7984 */ /* 0x000ea20000000800 */
[----:B------:R-:W-:Y:S01]  /*2400*/  IMAD R7, R2, 0x200, R7 ;  /* 0x0000020002077824 */ /* 0x000fe200078e0207 */
[C---:B------:R-:W-:Y:S01]  /*2410*/  LOP3.LUT R15, R11.reuse, 0x1f, RZ, 0xc0, !PT ;  /* 0x0000001f0b0f7812 */ /* 0x040fe200078ec0ff */
[----:B0-----:R-:W-:Y:S01]  /*2420*/  IMAD R13, R4, 0x10, R13 ;  /* 0x00000010040d7824 */ /* 0x001fe200078e020d */
[----:B------:R-:W0:Y:S01]  /*2430*/  LDS R12, [R12] ;  /* 0x000000000c0c7984 */ /* 0x000e220000000800 */
[----:B------:R-:W-:Y:S01]  /*2440*/  IMAD.IADD R20, R6, 0x1, R7 ;  /* 0x0000000106147824 */ /* 0x000fe200078e0207 */
[----:B------:R-:W-:Y:S01]  /*2450*/  LOP3.LUT R7, R11, 0x1e0, RZ, 0xc0, !PT ;  /* 0x000001e00b077812 */ /* 0x000fe200078ec0ff */
[----:B------:R-:W-:Y:S01]  /*2460*/  IMAD R17, R2, 0x200, R17 ;  /* 0x0000020002117824 */ /* 0x000fe200078e0211 */
[----:B------:R-:W3:Y:S01]  /*2470*/  LDS R8, [R8] ;  /* 0x0000000008087984 */ /* 0x000ee20000000800 */
[----:B------:R-:W-:Y:S01]  /*2480*/  LOP3.LUT R16, R5, 0x1f, RZ, 0xc0, !PT ;  /* 0x0000001f05107812 */ /* 0x000fe200078ec0ff */
[----:B------:R-:W-:Y:S01]  /*2490*/  IMAD R5, R4, 0x4, R5 ;  /* 0x0000000404057824 */ /* 0x000fe200078e0205 */
[C---:B------:R-:W-:Y:S01]  /*24a0*/  LOP3.LUT R19, R9.reuse, 0x1e0, RZ, 0xc0, !PT ;  /* 0x000001e009137812 */ /* 0x040fe200078ec0ff */
[----:B------:R-:W-:Y:S01]  /*24b0*/  IMAD R10, R2, 0x200, R7 ;  /* 0x00000200020a7824 */ /* 0x000fe200078e0207 */
[----:B------:R-:W-:Y:S01]  /*24c0*/  LOP3.LUT R18, R9, 0x1f, RZ, 0xc0, !PT ;  /* 0x0000001f09127812 */ /* 0x000fe200078ec0ff */
[----:B------:R-:W-:Y:S01]  /*24d0*/  IMAD R9, R4, 0x4, R9 ;  /* 0x0000000404097824 */ /* 0x000fe200078e0209 */
[----:B------:R-:W-:Y:S01]  /*24e0*/  IADD3 R6, P1, PT, R20, UR6, RZ ;  /* 0x0000000614067c10 */ /* 0x000fe2000ff3e0ff */
[----:B------:R-:W-:Y:S01]  /*24f0*/  IMAD.IADD R15, R15, 0x1, R10 ;  /* 0x000000010f0f7824 */ /* 0x000fe200078e020a */
[----:B------:R-:W-:Y:S01]  /*2500*/  IADD3 R10, PT, PT, R16, R17, RZ ;  /* 0x00000011100a7210 */ /* 0x000fe20007ffe0ff */
[----:B------:R-:W-:Y:S01]  /*2510*/  IMAD R19, R2, 0x200, R19 ;  /* 0x0000020002137824 */ /* 0x000fe200078e0213 */
[----:B------:R-:W-:Y:S01]  /*2520*/  LEA.HI.X.SX32 R7, R20, UR7, 0x1, P1 ;  /* 0x0000000714077c11 */ /* 0x000fe200088f0eff */
[C---:B------:R-:W-:Y:S01]  /*2530*/  IMAD R11, R4.reuse, 0x4, R11 ;  /* 0x00000004040b7824 */ /* 0x040fe200078e020b */
[----:B------:R-:W-:-:S04]  /*2540*/  IADD3 R3, PT, PT, R4, R3, R4 ;  /* 0x0000000304037210 */ /* 0x000fc80007ffe004 */
[----:B------:R-:W-:Y:S01]  /*2550*/  IADD3 R3, PT, PT, R4, R3, R4 ;  /* 0x0000000304037210 */ /* 0x000fe20007ffe004 */
[----:B-1----:R-:W-:-:S05]  /*2560*/  VIADD R0, R0, 0x10 ;  /* 0x0000001000007836 */ /* 0x002fca0000000000 */
[----:B------:R-:W-:Y:S01]  /*2570*/  SHF.R.S32.HI R0, RZ, 0x5, R0 ;  /* 0x00000005ff007819 */ /* 0x000fe20000011400 */
[----:B--2---:R-:W-:Y:S01]  /*2580*/  VIADD R17, R14, 0x10 ;  /* 0x000000100e117836 */ /* 0x004fe20000000000 */
[----:B------:R-:W-:Y:S02]  /*2590*/  IADD3 R14, P2, PT, R15, UR6, RZ ;  /* 0x000000060f0e7c10 */ /* 0x000fe4000ff5e0ff */
[----:B------:R-:W-:Y:S01]  /*25a0*/  ISETP.GE.AND P0, PT, R0, -0x7f, PT ;  /* 0xffffff810000780c */ /* 0x000fe20003f06270 */
[----:B0-----:R-:W-:Y:S01]  /*25b0*/  VIADD R12, R12, 0x10 ;  /* 0x000000100c0c7836 */ /* 0x001fe20000000000 */
[----:B------:R-:W-:Y:S02]  /*25c0*/  VIMNMX R0, PT, PT, R0, 0x7f, PT ;  /* 0x0000007f00007848 */ /* 0x000fe40003fe0100 */
[----:B------:R-:W-:Y:S01]  /*25d0*/  SHF.R.S32.HI R17, RZ, 0x5, R17 ;  /* 0x00000005ff117819 */ /* 0x000fe20000011411 */
[----:B---3--:R-:W-:Y:S01]  /*25e0*/  VIADD R8, R8, 0x10 ;  /* 0x0000001008087836 */ /* 0x008fe20000000000 */
[----:B------:R-:W-:-:S02]  /*25f0*/  LOP3.LUT R0, R0, 0x80, RZ, 0x3c, !PT ;  /* 0x0000008000007812 */ /* 0x000fc400078e3cff */
[----:B------:R-:W-:Y:S02]  /*2600*/  SHF.R.S32.HI R12, RZ, 0x5, R12 ;  /* 0x00000005ff0c7819 */ /* 0x000fe4000001140c */
[----:B------:R-:W-:Y:S02]  /*2610*/  SHF.R.S32.HI R8, RZ, 0x5, R8 ;  /* 0x00000005ff087819 */ /* 0x000fe40000011408 */
[----:B------:R-:W-:Y:S02]  /*2620*/  LEA.HI.X.SX32 R15, R15, UR7, 0x1, P2 ;  /* 0x000000070f0f7c11 */ /* 0x000fe400090f0eff */
[C---:B------:R-:W-:Y:S02]  /*2630*/  ISETP.GE.AND P2, PT, R17.reuse, -0x7f, PT ;  /* 0xffffff811100780c */ /* 0x040fe40003f46270 */
[----:B------:R-:W-:Y:S01]  /*2640*/  SEL R21, R0, RZ, P0 ;  /* 0x000000ff00157207 */ /* 0x000fe20000000000 */
[----:B------:R-:W-:Y:S01]  /*2650*/  IMAD.IADD R0, R18, 0x1, R19 ;  /* 0x0000000112007824 */ /* 0x000fe200078e0213 */
[----:B------:R-:W-:-:S02]  /*2660*/  VIMNMX R17, PT, PT, R17, 0x7f, PT ;  /* 0x0000007f11117848 */ /* 0x000fc40003fe0100 */
[C---:B------:R-:W-:Y:S01]  /*2670*/  ISETP.GE.AND P3, PT, R12.reuse, -0x7f, PT ;  /* 0xffffff810c00780c */ /* 0x040fe20003f66270 */
[----:B------:R0:W-:Y:S01]  /*2680*/  STG.E.U8 desc[UR8][R6.64], R21 ;  /* 0x0000001506007986 */ /* 0x0001e2000c101108 */
[----:B------:R-:W-:Y:S02]  /*2690*/  VIMNMX R12, PT, PT, R12, 0x7f, PT ;  /* 0x0000007f0c0c7848 */ /* 0x000fe40003fe0100 */
[C---:B------:R-:W-:Y:S02]  /*26a0*/  ISETP.GE.AND P4, PT, R8.reuse, -0x7f, PT ;  /* 0xffffff810800780c */ /* 0x040fe40003f86270 */
[----:B------:R-:W-:Y:S02]  /*26b0*/  VIMNMX R8, PT, PT, R8, 0x7f, PT ;  /* 0x0000007f08087848 */ /* 0x000fe40003fe0100 */
[----:B------:R-:W-:Y:S02]  /*26c0*/  LOP3.LUT R17, R17, 0x80, RZ, 0x3c, !PT ;  /* 0x0000008011117812 */ /* 0x000fe400078e3cff */
[----:B------:R-:W-:-:S02]  /*26d0*/  IADD3 R18, P0, PT, R10, UR6, RZ ;  /* 0x000000060a127c10 */ /* 0x000fc4000ff1e0ff */
[----:B------:R-:W-:Y:S02]  /*26e0*/  LOP3.LUT R12, R12, 0x80, RZ, 0x3c, !PT ;  /* 0x000000800c0c7812 */ /* 0x000fe400078e3cff */
[----:B------:R-:W-:Y:S02]  /*26f0*/  IADD3 R16, P1, PT, R0, UR6, RZ ;  /* 0x0000000600107c10 */ /* 0x000fe4000ff3e0ff */
[----:B------:R-:W-:Y:S02]  /*2700*/  LOP3.LUT R8, R8, 0x80, RZ, 0x3c, !PT ;  /* 0x0000008008087812 */ /* 0x000fe400078e3cff */
[----:B0-----:R-:W-:Y:S02]  /*2710*/  SEL R7, R17, RZ, P2 ;  /* 0x000000ff11077207 */ /* 0x001fe40001000000 */
[----:B------:R-:W-:Y:S02]  /*2720*/  LEA.HI.X.SX32 R19, R10, UR7, 0x1, P0 ;  /* 0x000000070a137c11 */ /* 0x000fe400080f0eff */
[----:B------:R-:W-:Y:S01]  /*2730*/  SEL R21, R12, RZ, P3 ;  /* 0x000000ff0c157207 */ /* 0x000fe20001800000 */
[----:B------:R0:W-:Y:S01]  /*2740*/  STG.E.U8 desc[UR8][R14.64], R7 ;  /* 0x000000070e007986 */ /* 0x0001e2000c101108 */
[----:B------:R-:W-:-:S02]  /*2750*/  LEA.HI.X.SX32 R17, R0, UR7, 0x1, P1 ;  /* 0x0000000700117c11 */ /* 0x000fc400088f0eff */
[----:B------:R-:W-:Y:S01]  /*2760*/  SEL R23, R8, RZ, P4 ;  /* 0x000000ff08177207 */ /* 0x000fe20002000000 */
[----:B------:R0:W-:Y:S01]  /*2770*/  STG.E.U8 desc[UR8][R18.64], R21 ;  /* 0x0000001512007986 */ /* 0x0001e2000c101108 */
[----:B------:R-:W-:-:S03]  /*2780*/  ISETP.GE.U32.AND P0, PT, R3, 0x200, PT ;  /* 0x000002000300780c */ /* 0x000fc60003f06070 */
[----:B------:R0:W-:Y:S10]  /*2790*/  STG.E.U8 desc[UR8][R16.64], R23 ;  /* 0x0000001710007986 */ /* 0x0001f4000c101108 */
[----:B------:R-:W-:Y:S05]  /*27a0*/  @!P0 BRA `(.L_x_43) ;  /* 0xfffffff800f48947 */ /* 0x000fea000383ffff */
[----:B------:R-:W-:Y:S05]  /*27b0*/  EXIT ;  /* 0x000000000000794d */ /* 0x000fea0003800000 */
.L_x_44:
        /* <DEDUP_REMOVED lines=12> */
.L_x_47:


//--------------------- .nv.shared._Z7paddingPaS_ --------------------------
	.section	.nv.shared._Z7paddingPaS_,"aw",@nobits
	.sectionflags	@""
.nv.shared._Z7paddingPaS_:
	.zero		2180


//--------------------- .nv.shared.reserved.0     --------------------------
	.section	.nv.shared.reserved.0,"aw",@nobits
	.weak		__nv_reservedSMEM_offset_0_alias
	.size		__nv_reservedSMEM_offset_0_alias, 0, 64
	.other		__nv_reservedSMEM_offset_0_alias,@"STO_CUDA_RESERVED_SHARED STV_DEFAULT"
__nv_reservedSMEM_offset_0_alias:
	.zero		0
	.zero		64


//--------------------- .nv.shared._Z8winogradPaPsS_ --------------------------
	.section	.nv.shared._Z8winogradPaPsS_,"aw",@nobits
	.sectionflags	@""
	.align	4
.nv.shared._Z8winogradPaPsS_:
	.zero		37888


//--------------------- .nv.shared._Z4convPaS_S_  --------------------------
	.section	.nv.shared._Z4convPaS_S_,"aw",@nobits
	.sectionflags	@""
	.align	4
.nv.shared._Z4convPaS_S_:
	.zero		13008


//--------------------- .nv.constant0._Z7paddingPaS_ --------------------------
	.section	.nv.constant0._Z7paddingPaS_,"a",@progbits
	.sectionflags	@""
	.align	4
.nv.constant0._Z7paddingPaS_:
	.zero		912


//--------------------- .nv.constant0._Z8winogradPaPsS_ --------------------------
	.section	.nv.constant0._Z8winogradPaPsS_,"a",@progbits
	.sectionflags	@""
	.align	4
.nv.constant0._Z8winogradPaPsS_:
	.zero		920


//--------------------- .nv.constant0._Z4convPaS_S_ --------------------------
	.section	.nv.constant0._Z4convPaS_S_,"a",@progbits
	.sectionflags	@""
	.align	4
.nv.constant0._Z4convPaS_S_:
	.zero		920


//--------------------- SYMBOLS --------------------------

	.type		.nv.reservedSmem.offset0,@object
	.size		.nv.reservedSmem.offset0,0x4
	.type		.nv.reservedSmem.cap,@object
	.size		.nv.reservedSmem.cap,0x4
